//
// Generated by NVIDIA NVVM Compiler
//
// Compiler Build ID: CL-36424714
// Cuda compilation tools, release 13.0, V13.0.88
// Based on NVVM 20.0.0
//

.version 9.0
.target sm_100
.address_size 64

	// .globl	_Z15vectorMagnitudeddd
.global .align 8 .u64 SEEDF = 18394783;
.global .align 4 .u32 k;
.global .align 8 .u64 rt2dev;
.global .align 8 .u64 vecMag;
.global .align 8 .u64 dotProd;
.global .align 8 .u64 xdev;
.global .align 8 .u64 ydev;
.global .align 8 .u64 zdev;
.global .align 8 .u64 posCheckTrue;
.global .align 8 .u64 overlapCheckTrue;
.global .align 8 .u64 xdevOld;
.global .align 8 .u64 ydevOld;
.global .align 8 .u64 zdevOld;
.global .align 4 .b8 _ZZ4ran3PdE2ma[240];
.global .align 4 .u32 _ZZ4ran3PdE2mj;
.global .align 4 .u32 _ZZ4ran3PdE2mk;
.global .align 4 .u32 _ZZ4ran3PdE1i;
.global .align 4 .u32 _ZZ4ran3PdE2ii;
.global .align 4 .u32 _ZZ4ran3PdE1k;
.global .align 4 .u32 _ZZ4ran3PdE5inext;
.global .align 4 .u32 _ZZ4ran3PdE6inextp;
.global .align 4 .u8 _ZZ4ran3PdE3iff;
.global .align 4 .u8 _ZZ4ran3PdE4mbig;

.visible .entry _Z15vectorMagnitudeddd(
	.param .f64 _Z15vectorMagnitudeddd_param_0,
	.param .f64 _Z15vectorMagnitudeddd_param_1,
	.param .f64 _Z15vectorMagnitudeddd_param_2
)
{
	.reg .b64 	%rd<3>;
	.reg .b64 	%fd<8>;

	ld.param.f64 	%fd1, [_Z15vectorMagnitudeddd_param_0];
	ld.param.f64 	%fd2, [_Z15vectorMagnitudeddd_param_1];
	ld.param.f64 	%fd3, [_Z15vectorMagnitudeddd_param_2];
	mul.f64 	%fd4, %fd2, %fd2;
	fma.rn.f64 	%fd5, %fd1, %fd1, %fd4;
	fma.rn.f64 	%fd6, %fd3, %fd3, %fd5;
	sqrt.rn.f64 	%fd7, %fd6;
	ld.global.u64 	%rd1, [vecMag];
	cvta.to.global.u64 	%rd2, %rd1;
	st.global.f64 	[%rd2], %fd7;
	ret;

}
	// .globl	_Z10dotProductdddddd
.visible .entry _Z10dotProductdddddd(
	.param .f64 _Z10dotProductdddddd_param_0,
	.param .f64 _Z10dotProductdddddd_param_1,
	.param .f64 _Z10dotProductdddddd_param_2,
	.param .f64 _Z10dotProductdddddd_param_3,
	.param .f64 _Z10dotProductdddddd_param_4,
	.param .f64 _Z10dotProductdddddd_param_5
)
{
	.reg .b64 	%rd<3>;
	.reg .b64 	%fd<10>;

	ld.param.f64 	%fd1, [_Z10dotProductdddddd_param_0];
	ld.param.f64 	%fd2, [_Z10dotProductdddddd_param_1];
	ld.param.f64 	%fd3, [_Z10dotProductdddddd_param_2];
	ld.param.f64 	%fd4, [_Z10dotProductdddddd_param_3];
	ld.param.f64 	%fd5, [_Z10dotProductdddddd_param_4];
	ld.param.f64 	%fd6, [_Z10dotProductdddddd_param_5];
	mul.f64 	%fd7, %fd2, %fd5;
	fma.rn.f64 	%fd8, %fd1, %fd4, %fd7;
	fma.rn.f64 	%fd9, %fd3, %fd6, %fd8;
	ld.global.u64 	%rd1, [dotProd];
	cvta.to.global.u64 	%rd2, %rd1;
	st.global.f64 	[%rd2], %fd9;
	ret;

}
	// .globl	_Z12crossProductPPdS0_S0_
.visible .entry _Z12crossProductPPdS0_S0_(
	.param .u64 .ptr .align 1 _Z12crossProductPPdS0_S0__param_0,
	.param .u64 .ptr .align 1 _Z12crossProductPPdS0_S0__param_1,
	.param .u64 .ptr .align 1 _Z12crossProductPPdS0_S0__param_2
)
{
	.reg .b64 	%rd<37>;
	.reg .b64 	%fd<23>;

	ld.param.u64 	%rd1, [_Z12crossProductPPdS0_S0__param_0];
	ld.param.u64 	%rd2, [_Z12crossProductPPdS0_S0__param_1];
	ld.param.u64 	%rd3, [_Z12crossProductPPdS0_S0__param_2];
	cvta.to.global.u64 	%rd4, %rd3;
	cvta.to.global.u64 	%rd5, %rd2;
	cvta.to.global.u64 	%rd6, %rd1;
	ld.global.u64 	%rd7, [%rd6+8];
	cvta.to.global.u64 	%rd8, %rd7;
	ld.global.f64 	%fd1, [%rd8];
	ld.global.u64 	%rd9, [%rd5+16];
	cvta.to.global.u64 	%rd10, %rd9;
	ld.global.f64 	%fd2, [%rd10];
	mul.f64 	%fd3, %fd1, %fd2;
	ld.global.u64 	%rd11, [%rd6+16];
	cvta.to.global.u64 	%rd12, %rd11;
	ld.global.f64 	%fd4, [%rd12];
	ld.global.u64 	%rd13, [%rd5+8];
	cvta.to.global.u64 	%rd14, %rd13;
	ld.global.f64 	%fd5, [%rd14];
	mul.f64 	%fd6, %fd4, %fd5;
	sub.f64 	%fd7, %fd3, %fd6;
	ld.global.u64 	%rd15, [%rd4];
	cvta.to.global.u64 	%rd16, %rd15;
	st.global.f64 	[%rd16], %fd7;
	ld.global.u64 	%rd17, [%rd6];
	cvta.to.global.u64 	%rd18, %rd17;
	ld.global.f64 	%fd8, [%rd18];
	ld.global.u64 	%rd19, [%rd5+16];
	cvta.to.global.u64 	%rd20, %rd19;
	ld.global.f64 	%fd9, [%rd20];
	mul.f64 	%fd10, %fd8, %fd9;
	ld.global.u64 	%rd21, [%rd6+16];
	cvta.to.global.u64 	%rd22, %rd21;
	ld.global.f64 	%fd11, [%rd22];
	ld.global.u64 	%rd23, [%rd5];
	cvta.to.global.u64 	%rd24, %rd23;
	ld.global.f64 	%fd12, [%rd24];
	mul.f64 	%fd13, %fd11, %fd12;
	sub.f64 	%fd14, %fd10, %fd13;
	neg.f64 	%fd15, %fd14;
	ld.global.u64 	%rd25, [%rd4+8];
	cvta.to.global.u64 	%rd26, %rd25;
	st.global.f64 	[%rd26], %fd15;
	ld.global.u64 	%rd27, [%rd6];
	cvta.to.global.u64 	%rd28, %rd27;
	ld.global.f64 	%fd16, [%rd28];
	ld.global.u64 	%rd29, [%rd5+8];
	cvta.to.global.u64 	%rd30, %rd29;
	ld.global.f64 	%fd17, [%rd30];
	mul.f64 	%fd18, %fd16, %fd17;
	ld.global.u64 	%rd31, [%rd6+8];
	cvta.to.global.u64 	%rd32, %rd31;
	ld.global.f64 	%fd19, [%rd32];
	ld.global.u64 	%rd33, [%rd5];
	cvta.to.global.u64 	%rd34, %rd33;
	ld.global.f64 	%fd20, [%rd34];
	mul.f64 	%fd21, %fd19, %fd20;
	sub.f64 	%fd22, %fd18, %fd21;
	ld.global.u64 	%rd35, [%rd4+16];
	cvta.to.global.u64 	%rd36, %rd35;
	st.global.f64 	[%rd36], %fd22;
	ret;

}
	// .globl	_Z14position_checkPdS_S_l
.visible .entry _Z14position_checkPdS_S_l(
	.param .u64 .ptr .align 1 _Z14position_checkPdS_S_l_param_0,
	.param .u64 .ptr .align 1 _Z14position_checkPdS_S_l_param_1,
	.param .u64 .ptr .align 1 _Z14position_checkPdS_S_l_param_2,
	.param .u64 _Z14position_checkPdS_S_l_param_3
)
{
	.reg .pred 	%p<19>;
	.reg .b32 	%r<5>;
	.reg .b64 	%rd<36>;
	.reg .b64 	%fd<79>;

	ld.param.u64 	%rd20, [_Z14position_checkPdS_S_l_param_0];
	ld.param.u64 	%rd21, [_Z14position_checkPdS_S_l_param_1];
	ld.param.u64 	%rd22, [_Z14position_checkPdS_S_l_param_2];
	ld.param.u64 	%rd19, [_Z14position_checkPdS_S_l_param_3];
	cvta.to.global.u64 	%rd1, %rd22;
	cvta.to.global.u64 	%rd2, %rd21;
	cvta.to.global.u64 	%rd3, %rd20;
	setp.eq.s64 	%p1, %rd19, 0;
	shl.b64 	%rd23, %rd19, 3;
	add.s64 	%rd4, %rd3, %rd23;
	add.s64 	%rd5, %rd2, %rd23;
	add.s64 	%rd6, %rd1, %rd23;
	ld.global.f64 	%fd78, [%rd4];
	ld.global.f64 	%fd77, [%rd5];
	ld.global.f64 	%fd76, [%rd6];
	@%p1 bra 	$L__BB3_5;
	ld.global.f64 	%fd10, [%rd4+-8];
	sub.f64 	%fd11, %fd78, %fd10;
	ld.global.f64 	%fd12, [%rd5+-8];
	sub.f64 	%fd13, %fd77, %fd12;
	ld.global.f64 	%fd14, [%rd6+-8];
	sub.f64 	%fd15, %fd76, %fd14;
	mul.f64 	%fd16, %fd13, %fd13;
	fma.rn.f64 	%fd17, %fd11, %fd11, %fd16;
	fma.rn.f64 	%fd18, %fd15, %fd15, %fd17;
	setp.geu.f64 	%p2, %fd18, 0d3FEFAE147AE147AE;
	setp.leu.f64 	%p3, %fd18, 0d3FF028F5C28F5C29;
	and.pred  	%p4, %p2, %p3;
	@%p4 bra 	$L__BB3_3;
	mov.b64 	%rd24, 0;
	st.global.u64 	[posCheckTrue], %rd24;
$L__BB3_3:
	setp.eq.s64 	%p5, %rd19, 49999;
	@%p5 bra 	$L__BB3_7;
	ld.global.f64 	%fd78, [%rd4];
	ld.global.f64 	%fd77, [%rd5];
	ld.global.f64 	%fd76, [%rd6];
$L__BB3_5:
	ld.global.f64 	%fd19, [%rd4+8];
	sub.f64 	%fd20, %fd19, %fd78;
	ld.global.f64 	%fd21, [%rd5+8];
	sub.f64 	%fd22, %fd21, %fd77;
	ld.global.f64 	%fd23, [%rd6+8];
	sub.f64 	%fd24, %fd23, %fd76;
	mul.f64 	%fd25, %fd22, %fd22;
	fma.rn.f64 	%fd26, %fd20, %fd20, %fd25;
	fma.rn.f64 	%fd27, %fd24, %fd24, %fd26;
	setp.geu.f64 	%p6, %fd27, 0d3FEFAE147AE147AE;
	setp.leu.f64 	%p7, %fd27, 0d3FF028F5C28F5C29;
	and.pred  	%p8, %p6, %p7;
	@%p8 bra 	$L__BB3_7;
	mov.b64 	%rd25, 0;
	st.global.u64 	[posCheckTrue], %rd25;
$L__BB3_7:
	add.s64 	%rd35, %rd19, -3;
	add.s64 	%rd34, %rd3, 16;
	add.s64 	%rd33, %rd2, 16;
	add.s64 	%rd32, %rd1, 16;
	mov.b32 	%r4, 0;
$L__BB3_8:
	setp.eq.s64 	%p9, %rd35, -3;
	@%p9 bra 	$L__BB3_11;
	ld.global.f64 	%fd28, [%rd4];
	ld.global.f64 	%fd29, [%rd34+-16];
	sub.f64 	%fd30, %fd28, %fd29;
	ld.global.f64 	%fd31, [%rd5];
	ld.global.f64 	%fd32, [%rd33+-16];
	sub.f64 	%fd33, %fd31, %fd32;
	ld.global.f64 	%fd34, [%rd6];
	ld.global.f64 	%fd35, [%rd32+-16];
	sub.f64 	%fd36, %fd34, %fd35;
	mul.f64 	%fd37, %fd33, %fd33;
	fma.rn.f64 	%fd38, %fd30, %fd30, %fd37;
	fma.rn.f64 	%fd39, %fd36, %fd36, %fd38;
	setp.geu.f64 	%p10, %fd39, 0d3FF0000000000000;
	@%p10 bra 	$L__BB3_11;
	mov.b64 	%rd26, 0;
	st.global.u64 	[posCheckTrue], %rd26;
$L__BB3_11:
	setp.eq.s64 	%p11, %rd35, -2;
	@%p11 bra 	$L__BB3_14;
	ld.global.f64 	%fd40, [%rd4];
	ld.global.f64 	%fd41, [%rd34+-8];
	sub.f64 	%fd42, %fd40, %fd41;
	ld.global.f64 	%fd43, [%rd5];
	ld.global.f64 	%fd44, [%rd33+-8];
	sub.f64 	%fd45, %fd43, %fd44;
	ld.global.f64 	%fd46, [%rd6];
	ld.global.f64 	%fd47, [%rd32+-8];
	sub.f64 	%fd48, %fd46, %fd47;
	mul.f64 	%fd49, %fd45, %fd45;
	fma.rn.f64 	%fd50, %fd42, %fd42, %fd49;
	fma.rn.f64 	%fd51, %fd48, %fd48, %fd50;
	setp.geu.f64 	%p12, %fd51, 0d3FF0000000000000;
	@%p12 bra 	$L__BB3_14;
	mov.b64 	%rd27, 0;
	st.global.u64 	[posCheckTrue], %rd27;
$L__BB3_14:
	setp.eq.s64 	%p13, %rd35, -1;
	@%p13 bra 	$L__BB3_17;
	ld.global.f64 	%fd52, [%rd4];
	ld.global.f64 	%fd53, [%rd34];
	sub.f64 	%fd54, %fd52, %fd53;
	ld.global.f64 	%fd55, [%rd5];
	ld.global.f64 	%fd56, [%rd33];
	sub.f64 	%fd57, %fd55, %fd56;
	ld.global.f64 	%fd58, [%rd6];
	ld.global.f64 	%fd59, [%rd32];
	sub.f64 	%fd60, %fd58, %fd59;
	mul.f64 	%fd61, %fd57, %fd57;
	fma.rn.f64 	%fd62, %fd54, %fd54, %fd61;
	fma.rn.f64 	%fd63, %fd60, %fd60, %fd62;
	setp.geu.f64 	%p14, %fd63, 0d3FF0000000000000;
	@%p14 bra 	$L__BB3_17;
	mov.b64 	%rd28, 0;
	st.global.u64 	[posCheckTrue], %rd28;
$L__BB3_17:
	setp.eq.s32 	%p15, %r4, 399968;
	@%p15 bra 	$L__BB3_22;
	setp.eq.s64 	%p16, %rd35, 0;
	@%p16 bra 	$L__BB3_21;
	ld.global.f64 	%fd64, [%rd4];
	ld.global.f64 	%fd65, [%rd34+8];
	sub.f64 	%fd66, %fd64, %fd65;
	ld.global.f64 	%fd67, [%rd5];
	ld.global.f64 	%fd68, [%rd33+8];
	sub.f64 	%fd69, %fd67, %fd68;
	ld.global.f64 	%fd70, [%rd6];
	ld.global.f64 	%fd71, [%rd32+8];
	sub.f64 	%fd72, %fd70, %fd71;
	mul.f64 	%fd73, %fd69, %fd69;
	fma.rn.f64 	%fd74, %fd66, %fd66, %fd73;
	fma.rn.f64 	%fd75, %fd72, %fd72, %fd74;
	setp.geu.f64 	%p17, %fd75, 0d3FF0000000000000;
	@%p17 bra 	$L__BB3_21;
	mov.b64 	%rd29, 0;
	st.global.u64 	[posCheckTrue], %rd29;
$L__BB3_21:
	add.s32 	%r4, %r4, 32;
	add.s64 	%rd35, %rd35, -4;
	add.s64 	%rd34, %rd34, 32;
	add.s64 	%rd33, %rd33, 32;
	add.s64 	%rd32, %rd32, 32;
	bra.uni 	$L__BB3_8;
$L__BB3_22:
	ld.global.u64 	%rd30, [posCheckTrue];
	setp.eq.s64 	%p18, %rd30, 0;
	selp.u64 	%rd31, 1, 0, %p18;
	st.global.u64 	[posCheckTrue], %rd31;
	ret;

}
	// .globl	_Z7overlapPdS_S_
.visible .entry _Z7overlapPdS_S_(
	.param .u64 .ptr .align 1 _Z7overlapPdS_S__param_0,
	.param .u64 .ptr .align 1 _Z7overlapPdS_S__param_1,
	.param .u64 .ptr .align 1 _Z7overlapPdS_S__param_2
)
{
	.reg .pred 	%p<12>;
	.reg .b32 	%r<16>;
	.reg .b64 	%rd<47>;
	.reg .b64 	%fd<79>;

	ld.param.u64 	%rd25, [_Z7overlapPdS_S__param_0];
	ld.param.u64 	%rd27, [_Z7overlapPdS_S__param_1];
	ld.param.u64 	%rd26, [_Z7overlapPdS_S__param_2];
	cvta.to.global.u64 	%rd1, %rd26;
	cvta.to.global.u64 	%rd2, %rd27;
	cvta.to.global.u64 	%rd3, %rd25;
	ld.global.u32 	%r1, [k];
	setp.lt.s32 	%p1, %r1, 2;
	@%p1 bra 	$L__BB4_17;
	mul.wide.u32 	%rd28, %r1, 8;
	add.s64 	%rd4, %rd3, %rd28;
	add.s64 	%rd5, %rd2, %rd28;
	add.s64 	%rd6, %rd1, %rd28;
	add.s32 	%r2, %r1, -1;
	and.b32  	%r3, %r2, 3;
	setp.lt.u32 	%p2, %r1, 5;
	mov.b32 	%r14, 0;
	@%p2 bra 	$L__BB4_12;
	and.b32  	%r14, %r2, 2147483644;
	neg.s32 	%r13, %r14;
	add.s64 	%rd43, %rd3, 16;
	add.s64 	%rd42, %rd2, 16;
	add.s64 	%rd41, %rd1, 16;
$L__BB4_3:
	ld.global.f64 	%fd75, [%rd4];
	ld.global.f64 	%fd22, [%rd43+-16];
	sub.f64 	%fd23, %fd75, %fd22;
	ld.global.f64 	%fd74, [%rd5];
	ld.global.f64 	%fd24, [%rd42+-16];
	sub.f64 	%fd25, %fd74, %fd24;
	ld.global.f64 	%fd73, [%rd6];
	ld.global.f64 	%fd26, [%rd41+-16];
	sub.f64 	%fd27, %fd73, %fd26;
	mul.f64 	%fd28, %fd25, %fd25;
	fma.rn.f64 	%fd29, %fd23, %fd23, %fd28;
	fma.rn.f64 	%fd30, %fd27, %fd27, %fd29;
	setp.geu.f64 	%p3, %fd30, 0d3FF0000000000000;
	@%p3 bra 	$L__BB4_5;
	mov.b64 	%rd29, 0;
	st.global.u64 	[overlapCheckTrue], %rd29;
	ld.global.f64 	%fd75, [%rd4];
	ld.global.f64 	%fd74, [%rd5];
	ld.global.f64 	%fd73, [%rd6];
$L__BB4_5:
	ld.global.f64 	%fd31, [%rd43+-8];
	sub.f64 	%fd32, %fd75, %fd31;
	ld.global.f64 	%fd33, [%rd42+-8];
	sub.f64 	%fd34, %fd74, %fd33;
	ld.global.f64 	%fd35, [%rd41+-8];
	sub.f64 	%fd36, %fd73, %fd35;
	mul.f64 	%fd37, %fd34, %fd34;
	fma.rn.f64 	%fd38, %fd32, %fd32, %fd37;
	fma.rn.f64 	%fd39, %fd36, %fd36, %fd38;
	setp.geu.f64 	%p4, %fd39, 0d3FF0000000000000;
	@%p4 bra 	$L__BB4_7;
	mov.b64 	%rd30, 0;
	st.global.u64 	[overlapCheckTrue], %rd30;
	ld.global.f64 	%fd75, [%rd4];
	ld.global.f64 	%fd74, [%rd5];
	ld.global.f64 	%fd73, [%rd6];
$L__BB4_7:
	ld.global.f64 	%fd40, [%rd43];
	sub.f64 	%fd41, %fd75, %fd40;
	ld.global.f64 	%fd42, [%rd42];
	sub.f64 	%fd43, %fd74, %fd42;
	ld.global.f64 	%fd44, [%rd41];
	sub.f64 	%fd45, %fd73, %fd44;
	mul.f64 	%fd46, %fd43, %fd43;
	fma.rn.f64 	%fd47, %fd41, %fd41, %fd46;
	fma.rn.f64 	%fd48, %fd45, %fd45, %fd47;
	setp.geu.f64 	%p5, %fd48, 0d3FF0000000000000;
	@%p5 bra 	$L__BB4_9;
	mov.b64 	%rd31, 0;
	st.global.u64 	[overlapCheckTrue], %rd31;
	ld.global.f64 	%fd75, [%rd4];
	ld.global.f64 	%fd74, [%rd5];
	ld.global.f64 	%fd73, [%rd6];
$L__BB4_9:
	ld.global.f64 	%fd49, [%rd43+8];
	sub.f64 	%fd50, %fd75, %fd49;
	ld.global.f64 	%fd51, [%rd42+8];
	sub.f64 	%fd52, %fd74, %fd51;
	ld.global.f64 	%fd53, [%rd41+8];
	sub.f64 	%fd54, %fd73, %fd53;
	mul.f64 	%fd55, %fd52, %fd52;
	fma.rn.f64 	%fd56, %fd50, %fd50, %fd55;
	fma.rn.f64 	%fd57, %fd54, %fd54, %fd56;
	setp.geu.f64 	%p6, %fd57, 0d3FF0000000000000;
	@%p6 bra 	$L__BB4_11;
	mov.b64 	%rd32, 0;
	st.global.u64 	[overlapCheckTrue], %rd32;
$L__BB4_11:
	add.s32 	%r13, %r13, 4;
	add.s64 	%rd43, %rd43, 32;
	add.s64 	%rd42, %rd42, 32;
	add.s64 	%rd41, %rd41, 32;
	setp.ne.s32 	%p7, %r13, 0;
	@%p7 bra 	$L__BB4_3;
$L__BB4_12:
	setp.eq.s32 	%p8, %r3, 0;
	@%p8 bra 	$L__BB4_17;
	ld.param.u64 	%rd40, [_Z7overlapPdS_S__param_2];
	ld.param.u64 	%rd39, [_Z7overlapPdS_S__param_0];
	mul.wide.u32 	%rd33, %r14, 8;
	cvta.to.global.u64 	%rd34, %rd40;
	add.s64 	%rd46, %rd34, %rd33;
	add.s64 	%rd45, %rd2, %rd33;
	cvta.to.global.u64 	%rd35, %rd39;
	add.s64 	%rd44, %rd35, %rd33;
	neg.s32 	%r15, %r3;
$L__BB4_14:
	.pragma "nounroll";
	ld.global.f64 	%fd58, [%rd4];
	ld.global.f64 	%fd59, [%rd44];
	sub.f64 	%fd60, %fd58, %fd59;
	ld.global.f64 	%fd61, [%rd5];
	ld.global.f64 	%fd62, [%rd45];
	sub.f64 	%fd63, %fd61, %fd62;
	ld.global.f64 	%fd64, [%rd6];
	ld.global.f64 	%fd65, [%rd46];
	sub.f64 	%fd66, %fd64, %fd65;
	mul.f64 	%fd67, %fd63, %fd63;
	fma.rn.f64 	%fd68, %fd60, %fd60, %fd67;
	fma.rn.f64 	%fd69, %fd66, %fd66, %fd68;
	setp.geu.f64 	%p9, %fd69, 0d3FF0000000000000;
	@%p9 bra 	$L__BB4_16;
	mov.b64 	%rd36, 0;
	st.global.u64 	[overlapCheckTrue], %rd36;
$L__BB4_16:
	add.s64 	%rd46, %rd46, 8;
	add.s64 	%rd45, %rd45, 8;
	add.s64 	%rd44, %rd44, 8;
	add.s32 	%r15, %r15, 1;
	setp.ne.s32 	%p10, %r15, 0;
	@%p10 bra 	$L__BB4_14;
$L__BB4_17:
	ld.global.u64 	%rd37, [overlapCheckTrue];
	setp.eq.s64 	%p11, %rd37, 0;
	selp.u64 	%rd38, 1, 0, %p11;
	st.global.u64 	[overlapCheckTrue], %rd38;
	ret;

}
	// .globl	_Z4ran3Pd
.visible .entry _Z4ran3Pd(
	.param .u64 .ptr .align 1 _Z4ran3Pd_param_0
)
{
	.reg .pred 	%p<18>;
	.reg .b16 	%rs<6>;
	.reg .b32 	%r<82>;
	.reg .b64 	%rd<58>;
	.reg .b64 	%fd<4>;

	ld.param.u64 	%rd11, [_Z4ran3Pd_param_0];
	ld.global.u8 	%rs1, [_ZZ4ran3PdE3iff];
	and.b16  	%rs2, %rs1, 1;
	setp.eq.b16 	%p3, %rs2, 1;
	not.pred 	%p4, %p3;
	@%p4 bra 	$L__BB5_2;
	ld.global.u32 	%r64, [_ZZ4ran3PdE5inext];
	ld.global.u32 	%r65, [_ZZ4ran3PdE6inextp];
	ld.global.u8 	%rs4, [_ZZ4ran3PdE4mbig];
	and.b16  	%rs5, %rs4, 1;
	setp.eq.b16 	%p17, %rs5, 1;
	add.s32 	%r81, %r64, 1;
	add.s32 	%r80, %r65, 1;
	bra.uni 	$L__BB5_10;
$L__BB5_2:
	mov.b16 	%rs3, 1;
	st.global.u8 	[_ZZ4ran3PdE3iff], %rs3;
	st.global.u8 	[_ZZ4ran3PdE4mbig], %rs3;
	mov.b32 	%r75, 18394783;
	st.global.u32 	[_ZZ4ran3PdE2mj], %r75;
	st.global.u32 	[_ZZ4ran3PdE2ma+220], %r75;
	mov.b32 	%r76, 1;
	mov.u64 	%rd13, _ZZ4ran3PdE2ma;
	mov.u32 	%r77, %r76;
$L__BB5_3:
	mul.lo.s32 	%r17, %r77, 21;
	mul.hi.u32 	%r18, %r17, 702812831;
	sub.s32 	%r19, %r17, %r18;
	shr.u32 	%r20, %r19, 1;
	add.s32 	%r21, %r20, %r18;
	shr.u32 	%r22, %r21, 5;
	mul.lo.s32 	%r23, %r22, 55;
	sub.s32 	%r24, %r17, %r23;
	mul.wide.u32 	%rd12, %r24, 4;
	add.s64 	%rd14, %rd13, %rd12;
	st.global.u32 	[%rd14], %r76;
	sub.s32 	%r25, %r75, %r76;
	setp.lt.s32 	%p5, %r25, 0;
	add.s32 	%r26, %r25, 1000000000;
	selp.b32 	%r75, %r26, %r25, %p5;
	add.s32 	%r27, %r17, 21;
	mul.hi.u32 	%r28, %r27, 702812831;
	sub.s32 	%r29, %r27, %r28;
	shr.u32 	%r30, %r29, 1;
	add.s32 	%r31, %r30, %r28;
	shr.u32 	%r32, %r31, 5;
	mul.lo.s32 	%r33, %r32, 55;
	sub.s32 	%r34, %r27, %r33;
	mul.wide.u32 	%rd15, %r34, 4;
	add.s64 	%rd16, %rd13, %rd15;
	st.global.u32 	[%rd16], %r75;
	sub.s32 	%r35, %r76, %r75;
	setp.lt.s32 	%p6, %r35, 0;
	add.s32 	%r36, %r35, 1000000000;
	selp.b32 	%r76, %r36, %r35, %p6;
	add.s32 	%r77, %r77, 2;
	setp.eq.s32 	%p7, %r77, 55;
	@%p7 bra 	$L__BB5_4;
	bra.uni 	$L__BB5_3;
$L__BB5_4:
	mov.b32 	%r38, 34;
	st.global.u32 	[_ZZ4ran3PdE2ii], %r38;
	st.global.u32 	[_ZZ4ran3PdE2mk], %r76;
	mov.b32 	%r78, 1;
	add.s64 	%rd21, %rd13, 140;
$L__BB5_5:
	mov.b64 	%rd56, 34;
	mov.b32 	%r79, 0;
	mov.b64 	%rd55, 33;
	mov.b64 	%rd54, 32;
	mov.b64 	%rd53, 31;
	mov.u64 	%rd57, %rd21;
$L__BB5_6:
	mul.hi.u64 	%rd23, %rd55, 3018558121152472083;
	sub.s64 	%rd24, %rd55, %rd23;
	shr.u64 	%rd25, %rd24, 1;
	add.s64 	%rd26, %rd25, %rd23;
	shr.u64 	%rd27, %rd26, 5;
	mul.hi.u64 	%rd28, %rd54, 3018558121152472083;
	sub.s64 	%rd29, %rd54, %rd28;
	shr.u64 	%rd30, %rd29, 1;
	add.s64 	%rd31, %rd30, %rd28;
	shr.u64 	%rd32, %rd31, 5;
	mul.hi.u64 	%rd33, %rd53, 3018558121152472083;
	sub.s64 	%rd34, %rd53, %rd33;
	shr.u64 	%rd35, %rd34, 1;
	add.s64 	%rd36, %rd35, %rd33;
	shr.u64 	%rd37, %rd36, 5;
	ld.global.u32 	%r40, [%rd57+-136];
	mad.lo.s64 	%rd38, %rd37, -220, %rd57;
	ld.global.u32 	%r41, [%rd38+-12];
	sub.s32 	%r42, %r40, %r41;
	setp.lt.s32 	%p8, %r42, 0;
	add.s32 	%r43, %r42, 1000000000;
	selp.b32 	%r44, %r43, %r42, %p8;
	st.global.u32 	[%rd57+-136], %r44;
	ld.global.u32 	%r45, [%rd57+-132];
	mad.lo.s64 	%rd39, %rd32, -220, %rd57;
	ld.global.u32 	%r46, [%rd39+-8];
	sub.s32 	%r47, %r45, %r46;
	setp.lt.s32 	%p9, %r47, 0;
	add.s32 	%r48, %r47, 1000000000;
	selp.b32 	%r49, %r48, %r47, %p9;
	st.global.u32 	[%rd57+-132], %r49;
	ld.global.u32 	%r50, [%rd57+-128];
	mad.lo.s64 	%rd40, %rd27, -220, %rd57;
	ld.global.u32 	%r51, [%rd40+-4];
	sub.s32 	%r52, %r50, %r51;
	setp.lt.s32 	%p10, %r52, 0;
	add.s32 	%r53, %r52, 1000000000;
	selp.b32 	%r54, %r53, %r52, %p10;
	st.global.u32 	[%rd57+-128], %r54;
	setp.eq.s32 	%p11, %r79, 52;
	@%p11 bra 	$L__BB5_8;
	ld.global.u32 	%r55, [%rd57+-124];
	mul.hi.u64 	%rd41, %rd56, 3018558121152472083;
	sub.s64 	%rd42, %rd56, %rd41;
	shr.u64 	%rd43, %rd42, 1;
	add.s64 	%rd44, %rd43, %rd41;
	shr.u64 	%rd45, %rd44, 5;
	mad.lo.s64 	%rd46, %rd45, -220, %rd57;
	ld.global.u32 	%r56, [%rd46];
	sub.s32 	%r57, %r55, %r56;
	setp.lt.s32 	%p12, %r57, 0;
	add.s32 	%r58, %r57, 1000000000;
	selp.b32 	%r59, %r58, %r57, %p12;
	st.global.u32 	[%rd57+-124], %r59;
	add.s64 	%rd57, %rd57, 16;
	add.s64 	%rd56, %rd56, 4;
	add.s32 	%r79, %r79, 4;
	add.s64 	%rd55, %rd55, 4;
	add.s64 	%rd54, %rd54, 4;
	add.s64 	%rd53, %rd53, 4;
	bra.uni 	$L__BB5_6;
$L__BB5_8:
	add.s32 	%r78, %r78, 1;
	setp.ne.s32 	%p13, %r78, 5;
	@%p13 bra 	$L__BB5_5;
	mov.b32 	%r62, 56;
	st.global.u32 	[_ZZ4ran3PdE1i], %r62;
	mov.b32 	%r63, 5;
	st.global.u32 	[_ZZ4ran3PdE1k], %r63;
	mov.b32 	%r81, 1;
	mov.b32 	%r80, 32;
	mov.pred 	%p17, -1;
$L__BB5_10:
	setp.eq.s32 	%p15, %r81, 56;
	selp.b32 	%r66, 1, %r81, %p15;
	st.global.u32 	[_ZZ4ran3PdE5inext], %r66;
	setp.eq.s32 	%p16, %r80, 56;
	selp.b32 	%r67, 1, %r80, %p16;
	st.global.u32 	[_ZZ4ran3PdE6inextp], %r67;
	mul.wide.s32 	%rd47, %r66, 4;
	mov.u64 	%rd48, _ZZ4ran3PdE2ma;
	add.s64 	%rd49, %rd48, %rd47;
	ld.global.u32 	%r68, [%rd49];
	mul.wide.s32 	%rd50, %r67, 4;
	add.s64 	%rd51, %rd48, %rd50;
	ld.global.u32 	%r69, [%rd51];
	sub.s32 	%r70, %r68, %r69;
	shr.s32 	%r71, %r70, 31;
	selp.b32 	%r72, 1000000000, 0, %p17;
	and.b32  	%r73, %r71, %r72;
	add.s32 	%r74, %r70, %r73;
	st.global.u32 	[_ZZ4ran3PdE2mj], %r74;
	cvta.to.global.u64 	%rd52, %rd11;
	st.global.u32 	[%rd49], %r74;
	cvt.rn.f64.s32 	%fd1, %r74;
	selp.f64 	%fd2, 0d41CDCD6500000000, 0d0000000000000000, %p17;
	div.rn.f64 	%fd3, %fd1, %fd2;
	st.global.f64 	[%rd52], %fd3;
	ret;

}


// ===== COMPILED SASS (sm_100) =====

	.target	sm_100

	.elftype	@"ET_EXEC"


//--------------------- .note.nv.tkinfo           --------------------------
	.section	.note.nv.tkinfo,"",@"SHT_NOTE"
	.sectionflags	@"SHF_NOTE_NV_TKINFO"
	.tkinfo
        /*0018*/ 	.word	0x00000002
        /*0030*/ 	.string	""
        /*0030*/ 	.string	"ptxas"
        /*0030*/ 	.string	"Cuda compilation tools, release 13.0, V13.0.88"
        /*0030*/ 	.string	"Build cuda_13.0.r13.0/compiler.36424714_0"
        /*0030*/ 	.string	"-arch sm_100 -m 64 "



//--------------------- .note.nv.cuinfo           --------------------------
	.section	.note.nv.cuinfo,"",@"SHT_NOTE"
	.sectionflags	@"SHF_NOTE_NV_CUINFO"
        /*0018*/ 	.short	0x0002
        /*001a*/ 	.short	0x0064
        /*001c*/ 	.short	0x0082
	.zero		2


//--------------------- .nv.info                  --------------------------
	.section	.nv.info,"",@"SHT_CUDA_INFO"
	.align	4


	//----- nvinfo : EIATTR_REGCOUNT
	.align		4
        /*0000*/ 	.byte	0x04, 0x2f
        /*0002*/ 	.short	(.L_24 - .L_23)
	.align		4
.L_23:
        /*0004*/ 	.word	index@(_Z15vectorMagnitudeddd)
        /*0008*/ 	.word	0x00000012


	//----- nvinfo : EIATTR_FRAME_SIZE
	.align		4
.L_24:
        /*000c*/ 	.byte	0x04, 0x11
        /*000e*/ 	.short	(.L_26 - .L_25)
	.align		4
.L_25:
        /*0010*/ 	.word	index@($__internal_1_$__cuda_sm20_dsqrt_rn_f64_mediumpath_v1)
        /*0014*/ 	.word	0x00000000


	//----- nvinfo : EIATTR_FRAME_SIZE
	.align		4
.L_26:
        /*0018*/ 	.byte	0x04, 0x11
        /*001a*/ 	.short	(.L_28 - .L_27)
	.align		4
.L_27:
        /*001c*/ 	.word	index@(_Z15vectorMagnitudeddd)
        /*0020*/ 	.word	0x00000000


	//----- nvinfo : EIATTR_REGCOUNT
	.align		4
.L_28:
        /*0024*/ 	.byte	0x04, 0x2f
        /*0026*/ 	.short	(.L_30 - .L_29)
	.align		4
.L_29:
        /*0028*/ 	.word	index@(_Z10dotProductdddddd)
        /*002c*/ 	.word	0x0000000e


	//----- nvinfo : EIATTR_FRAME_SIZE
	.align		4
.L_30:
        /*0030*/ 	.byte	0x04, 0x11
        /*0032*/ 	.short	(.L_32 - .L_31)
	.align		4
.L_31:
        /*0034*/ 	.word	index@(_Z10dotProductdddddd)
        /*0038*/ 	.word	0x00000000


	//----- nvinfo : EIATTR_REGCOUNT
	.align		4
.L_32:
        /*003c*/ 	.byte	0x04, 0x2f
        /*003e*/ 	.short	(.L_34 - .L_33)
	.align		4
.L_33:
        /*0040*/ 	.word	index@(_Z12crossProductPPdS0_S0_)
        /*0044*/ 	.word	0x0000001e


	//----- nvinfo : EIATTR_FRAME_SIZE
	.align		4
.L_34:
        /*0048*/ 	.byte	0x04, 0x11
        /*004a*/ 	.short	(.L_36 - .L_35)
	.align		4
.L_35:
        /*004c*/ 	.word	index@(_Z12crossProductPPdS0_S0_)
        /*0050*/ 	.word	0x00000000


	//----- nvinfo : EIATTR_REGCOUNT
	.align		4
.L_36:
        /*0054*/ 	.byte	0x04, 0x2f
        /*0056*/ 	.short	(.L_38 - .L_37)
	.align		4
.L_37:
        /*0058*/ 	.word	index@(_Z14position_checkPdS_S_l)
        /*005c*/ 	.word	0x0000001c


	//----- nvinfo : EIATTR_FRAME_SIZE
	.align		4
.L_38:
        /*0060*/ 	.byte	0x04, 0x11
        /*0062*/ 	.short	(.L_40 - .L_39)
	.align		4
.L_39:
        /*0064*/ 	.word	index@(_Z14position_checkPdS_S_l)
        /*0068*/ 	.word	0x00000000


	//----- nvinfo : EIATTR_REGCOUNT
	.align		4
.L_40:
        /*006c*/ 	.byte	0x04, 0x2f
        /*006e*/ 	.short	(.L_42 - .L_41)
	.align		4
.L_41:
        /*0070*/ 	.word	index@(_Z7overlapPdS_S_)
        /*0074*/ 	.word	0x00000020


	//----- nvinfo : EIATTR_FRAME_SIZE
	.align		4
.L_42:
        /*0078*/ 	.byte	0x04, 0x11
        /*007a*/ 	.short	(.L_44 - .L_43)
	.align		4
.L_43:
        /*007c*/ 	.word	index@(_Z7overlapPdS_S_)
        /*0080*/ 	.word	0x00000000


	//----- nvinfo : EIATTR_REGCOUNT
	.align		4
.L_44:
        /*0084*/ 	.byte	0x04, 0x2f
        /*0086*/ 	.short	(.L_46 - .L_45)
	.align		4
.L_45:
        /*0088*/ 	.word	index@(_Z4ran3Pd)
        /*008c*/ 	.word	0x0000007c


	//----- nvinfo : EIATTR_FRAME_SIZE
	.align		4
.L_46:
        /*0090*/ 	.byte	0x04, 0x11
        /*0092*/ 	.short	(.L_48 - .L_47)
	.align		4
.L_47:
        /*0094*/ 	.word	index@($__internal_0_$__cuda_sm20_div_rn_f64_full)
        /*0098*/ 	.word	0x00000000


	//----- nvinfo : EIATTR_FRAME_SIZE
	.align		4
.L_48:
        /*009c*/ 	.byte	0x04, 0x11
        /*009e*/ 	.short	(.L_50 - .L_49)
	.align		4
.L_49:
        /*00a0*/ 	.word	index@(_Z4ran3Pd)
        /*00a4*/ 	.word	0x00000000


	//----- nvinfo : EIATTR_MIN_STACK_SIZE
	.align		4
.L_50:
        /*00a8*/ 	.byte	0x04, 0x12
        /*00aa*/ 	.short	(.L_52 - .L_51)
	.align		4
.L_51:
        /*00ac*/ 	.word	index@(_Z4ran3Pd)
        /*00b0*/ 	.word	0x00000000


	//----- nvinfo : EIATTR_MIN_STACK_SIZE
	.align		4
.L_52:
        /*00b4*/ 	.byte	0x04, 0x12
        /*00b6*/ 	.short	(.L_54 - .L_53)
	.align		4
.L_53:
        /*00b8*/ 	.word	index@(_Z7overlapPdS_S_)
        /*00bc*/ 	.word	0x00000000


	//----- nvinfo : EIATTR_MIN_STACK_SIZE
	.align		4
.L_54:
        /*00c0*/ 	.byte	0x04, 0x12
        /*00c2*/ 	.short	(.L_56 - .L_55)
	.align		4
.L_55:
        /*00c4*/ 	.word	index@(_Z14position_checkPdS_S_l)
        /*00c8*/ 	.word	0x00000000


	//----- nvinfo : EIATTR_MIN_STACK_SIZE
	.align		4
.L_56:
        /*00cc*/ 	.byte	0x04, 0x12
        /*00ce*/ 	.short	(.L_58 - .L_57)
	.align		4
.L_57:
        /*00d0*/ 	.word	index@(_Z12crossProductPPdS0_S0_)
        /*00d4*/ 	.word	0x00000000


	//----- nvinfo : EIATTR_MIN_STACK_SIZE
	.align		4
.L_58:
        /*00d8*/ 	.byte	0x04, 0x12
        /*00da*/ 	.short	(.L_60 - .L_59)
	.align		4
.L_59:
        /*00dc*/ 	.word	index@(_Z10dotProductdddddd)
        /*00e0*/ 	.word	0x00000000


	//----- nvinfo : EIATTR_MIN_STACK_SIZE
	.align		4
.L_60:
        /*00e4*/ 	.byte	0x04, 0x12
        /*00e6*/ 	.short	(.L_62 - .L_61)
	.align		4
.L_61:
        /*00e8*/ 	.word	index@(_Z15vectorMagnitudeddd)
        /*00ec*/ 	.word	0x00000000
.L_62:


//--------------------- .nv.compat                --------------------------
	.section	.nv.compat,"",@"SHT_CUDA_COMPAT_INFO"
	.align	4
        /*0000*/ 	.byte	0x02, 0x09, 0x00, 0x00, 0x02, 0x02, 0x01, 0x00, 0x02, 0x05, 0x05, 0x00, 0x03, 0x07, 0x01, 0x01
        /*0010*/ 	.byte	0x02, 0x03, 0x00, 0x00, 0x02, 0x06, 0x01, 0x00, 0x04, 0x0b, 0x08, 0x00, 0x01, 0x00, 0x00, 0x00
        /*0020*/ 	.byte	0x00, 0x00, 0x00, 0x00


//--------------------- .nv.info._Z4ran3Pd        --------------------------
	.section	.nv.info._Z4ran3Pd,"",@"SHT_CUDA_INFO"
	.sectionflags	@""
	.align	4


	//----- nvinfo : EIATTR_CUDA_API_VERSION
	.align		4
        /*0000*/ 	.byte	0x04, 0x37
        /*0002*/ 	.short	(.L_64 - .L_63)
.L_63:
        /*0004*/ 	.word	0x00000082


	//----- nvinfo : EIATTR_KPARAM_INFO
	.align		4
.L_64:
        /*0008*/ 	.byte	0x04, 0x17
        /*000a*/ 	.short	(.L_66 - .L_65)
.L_65:
        /*000c*/ 	.word	0x00000000
        /*0010*/ 	.short	0x0000
        /*0012*/ 	.short	0x0000
        /*0014*/ 	.byte	0x00, 0xf5, 0x21, 0x00


	//----- nvinfo : EIATTR_SPARSE_MMA_MASK
	.align		4
.L_66:
        /*0018*/ 	.byte	0x03, 0x50
        /*001a*/ 	.short	0x0000


	//----- nvinfo : EIATTR_MAXREG_COUNT
	.align		4
        /*001c*/ 	.byte	0x03, 0x1b
        /*001e*/ 	.short	0x00ff


	//----- nvinfo : EIATTR_MERCURY_ISA_VERSION
	.align		4
        /*0020*/ 	.byte	0x03, 0x5f
        /*0022*/ 	.short	0x0101


	//----- nvinfo : EIATTR_VRC_CTA_INIT_COUNT
	.align		4
        /*0024*/ 	.byte	0x02, 0x4a
	.zero		1
	.zero		1


	//----- nvinfo : EIATTR_EXIT_INSTR_OFFSETS
	.align		4
        /*0028*/ 	.byte	0x04, 0x1c
        /*002a*/ 	.short	(.L_68 - .L_67)


	//   ....[0]....
.L_67:
        /*002c*/ 	.word	0x0000a910


	//----- nvinfo : EIATTR_CRS_STACK_SIZE
	.align		4
.L_68:
        /*0030*/ 	.byte	0x04, 0x1e
        /*0032*/ 	.short	(.L_70 - .L_69)
.L_69:
        /*0034*/ 	.word	0x00000000


	//----- nvinfo : EIATTR_CBANK_PARAM_SIZE
	.align		4
.L_70:
        /*0038*/ 	.byte	0x03, 0x19
        /*003a*/ 	.short	0x0008


	//----- nvinfo : EIATTR_PARAM_CBANK
	.align		4
        /*003c*/ 	.byte	0x04, 0x0a
        /*003e*/ 	.short	(.L_72 - .L_71)
	.align		4
.L_71:
        /*0040*/ 	.word	index@(.nv.constant0._Z4ran3Pd)
        /*0044*/ 	.short	0x0380
        /*0046*/ 	.short	0x0008


	//----- nvinfo : EIATTR_SW_WAR
	.align		4
.L_72:
        /*0048*/ 	.byte	0x04, 0x36
        /*004a*/ 	.short	(.L_74 - .L_73)
.L_73:
        /*004c*/ 	.word	0x00000008
.L_74:


//--------------------- .nv.info._Z7overlapPdS_S_ --------------------------
	.section	.nv.info._Z7overlapPdS_S_,"",@"SHT_CUDA_INFO"
	.sectionflags	@""
	.align	4


	//----- nvinfo : EIATTR_CUDA_API_VERSION
	.align		4
        /*0000*/ 	.byte	0x04, 0x37
        /*0002*/ 	.short	(.L_76 - .L_75)
.L_75:
        /*0004*/ 	.word	0x00000082


	//----- nvinfo : EIATTR_KPARAM_INFO
	.align		4
.L_76:
        /*0008*/ 	.byte	0x04, 0x17
        /*000a*/ 	.short	(.L_78 - .L_77)
.L_77:
        /*000c*/ 	.word	0x00000000
        /*0010*/ 	.short	0x0002
        /*0012*/ 	.short	0x0010
        /*0014*/ 	.byte	0x00, 0xf5, 0x21, 0x00


	//----- nvinfo : EIATTR_KPARAM_INFO
	.align		4
.L_78:
        /*0018*/ 	.byte	0x04, 0x17
        /*001a*/ 	.short	(.L_80 - .L_79)
.L_79:
        /*001c*/ 	.word	0x00000000
        /*0020*/ 	.short	0x0001
        /*0022*/ 	.short	0x0008
        /*0024*/ 	.byte	0x00, 0xf5, 0x21, 0x00


	//----- nvinfo : EIATTR_KPARAM_INFO
	.align		4
.L_80:
        /*0028*/ 	.byte	0x04, 0x17
        /*002a*/ 	.short	(.L_82 - .L_81)
.L_81:
        /*002c*/ 	.word	0x00000000
        /*0030*/ 	.short	0x0000
        /*0032*/ 	.short	0x0000
        /*0034*/ 	.byte	0x00, 0xf5, 0x21, 0x00


	//----- nvinfo : EIATTR_SPARSE_MMA_MASK
	.align		4
.L_82:
        /*0038*/ 	.byte	0x03, 0x50
        /*003a*/ 	.short	0x0000


	//----- nvinfo : EIATTR_MAXREG_COUNT
	.align		4
        /*003c*/ 	.byte	0x03, 0x1b
        /*003e*/ 	.short	0x00ff


	//----- nvinfo : EIATTR_MERCURY_ISA_VERSION
	.align		4
        /*0040*/ 	.byte	0x03, 0x5f
        /*0042*/ 	.short	0x0101


	//----- nvinfo : EIATTR_VRC_CTA_INIT_COUNT
	.align		4
        /*0044*/ 	.byte	0x02, 0x4a
	.zero		1
	.zero		1


	//----- nvinfo : EIATTR_EXIT_INSTR_OFFSETS
	.align		4
        /*0048*/ 	.byte	0x04, 0x1c
        /*004a*/ 	.short	(.L_84 - .L_83)


	//   ....[0]....
.L_83:
        /*004c*/ 	.word	0x000008e0


	//----- nvinfo : EIATTR_CBANK_PARAM_SIZE
	.align		4
.L_84:
        /*0050*/ 	.byte	0x03, 0x19
        /*0052*/ 	.short	0x0018


	//----- nvinfo : EIATTR_PARAM_CBANK
	.align		4
        /*0054*/ 	.byte	0x04, 0x0a
        /*0056*/ 	.short	(.L_86 - .L_85)
	.align		4
.L_85:
        /*0058*/ 	.word	index@(.nv.constant0._Z7overlapPdS_S_)
        /*005c*/ 	.short	0x0380
        /*005e*/ 	.short	0x0018


	//----- nvinfo : EIATTR_SW_WAR
	.align		4
.L_86:
        /*0060*/ 	.byte	0x04, 0x36
        /*0062*/ 	.short	(.L_88 - .L_87)
.L_87:
        /*0064*/ 	.word	0x00000008
.L_88:


//--------------------- .nv.info._Z14position_checkPdS_S_l --------------------------
	.section	.nv.info._Z14position_checkPdS_S_l,"",@"SHT_CUDA_INFO"
	.sectionflags	@""
	.align	4


	//----- nvinfo : EIATTR_CUDA_API_VERSION
	.align		4
        /*0000*/ 	.byte	0x04, 0x37
        /*0002*/ 	.short	(.L_90 - .L_89)
.L_89:
        /*0004*/ 	.word	0x00000082


	//----- nvinfo : EIATTR_KPARAM_INFO
	.align		4
.L_90:
        /*0008*/ 	.byte	0x04, 0x17
        /*000a*/ 	.short	(.L_92 - .L_91)
.L_91:
        /*000c*/ 	.word	0x00000000
        /*0010*/ 	.short	0x0003
        /*0012*/ 	.short	0x0018
        /*0014*/ 	.byte	0x00, 0xf0, 0x21, 0x00


	//----- nvinfo : EIATTR_KPARAM_INFO
	.align		4
.L_92:
        /*0018*/ 	.byte	0x04, 0x17
        /*001a*/ 	.short	(.L_94 - .L_93)
.L_93:
        /*001c*/ 	.word	0x00000000
        /*0020*/ 	.short	0x0002
        /*0022*/ 	.short	0x0010
        /*0024*/ 	.byte	0x00, 0xf5, 0x21, 0x00


	//----- nvinfo : EIATTR_KPARAM_INFO
	.align		4
.L_94:
        /*0028*/ 	.byte	0x04, 0x17
        /*002a*/ 	.short	(.L_96 - .L_95)
.L_95:
        /*002c*/ 	.word	0x00000000
        /*0030*/ 	.short	0x0001
        /*0032*/ 	.short	0x0008
        /*0034*/ 	.byte	0x00, 0xf5, 0x21, 0x00


	//----- nvinfo : EIATTR_KPARAM_INFO
	.align		4
.L_96:
        /*0038*/ 	.byte	0x04, 0x17
        /*003a*/ 	.short	(.L_98 - .L_97)
.L_97:
        /*003c*/ 	.word	0x00000000
        /*0040*/ 	.short	0x0000
        /*0042*/ 	.short	0x0000
        /*0044*/ 	.byte	0x00, 0xf5, 0x21, 0x00


	//----- nvinfo : EIATTR_SPARSE_MMA_MASK
	.align		4
.L_98:
        /*0048*/ 	.byte	0x03, 0x50
        /*004a*/ 	.short	0x0000


	//----- nvinfo : EIATTR_MAXREG_COUNT
	.align		4
        /*004c*/ 	.byte	0x03, 0x1b
        /*004e*/ 	.short	0x00ff


	//----- nvinfo : EIATTR_MERCURY_ISA_VERSION
	.align		4
        /*0050*/ 	.byte	0x03, 0x5f
        /*0052*/ 	.short	0x0101


	//----- nvinfo : EIATTR_VRC_CTA_INIT_COUNT
	.align		4
        /*0054*/ 	.byte	0x02, 0x4a
	.zero		1
	.zero		1


	//----- nvinfo : EIATTR_EXIT_INSTR_OFFSETS
	.align		4
        /*0058*/ 	.byte	0x04, 0x1c
        /*005a*/ 	.short	(.L_100 - .L_99)


	//   ....[0]....
.L_99:
        /*005c*/ 	.word	0x00000aa0


	//----- nvinfo : EIATTR_CBANK_PARAM_SIZE
	.align		4
.L_100:
        /*0060*/ 	.byte	0x03, 0x19
        /*0062*/ 	.short	0x0020


	//----- nvinfo : EIATTR_PARAM_CBANK
	.align		4
        /*0064*/ 	.byte	0x04, 0x0a
        /*0066*/ 	.short	(.L_102 - .L_101)
	.align		4
.L_101:
        /*0068*/ 	.word	index@(.nv.constant0._Z14position_checkPdS_S_l)
        /*006c*/ 	.short	0x0380
        /*006e*/ 	.short	0x0020


	//----- nvinfo : EIATTR_SW_WAR
	.align		4
.L_102:
        /*0070*/ 	.byte	0x04, 0x36
        /*0072*/ 	.short	(.L_104 - .L_103)
.L_103:
        /*0074*/ 	.word	0x00000008
.L_104:


//--------------------- .nv.info._Z12crossProductPPdS0_S0_ --------------------------
	.section	.nv.info._Z12crossProductPPdS0_S0_,"",@"SHT_CUDA_INFO"
	.sectionflags	@""
	.align	4


	//----- nvinfo : EIATTR_CUDA_API_VERSION
	.align		4
        /*0000*/ 	.byte	0x04, 0x37
        /*0002*/ 	.short	(.L_106 - .L_105)
.L_105:
        /*0004*/ 	.word	0x00000082


	//----- nvinfo : EIATTR_KPARAM_INFO
	.align		4
.L_106:
        /*0008*/ 	.byte	0x04, 0x17
        /*000a*/ 	.short	(.L_108 - .L_107)
.L_107:
        /*000c*/ 	.word	0x00000000
        /*0010*/ 	.short	0x0002
        /*0012*/ 	.short	0x0010
        /*0014*/ 	.byte	0x00, 0xf5, 0x21, 0x00


	//----- nvinfo : EIATTR_KPARAM_INFO
	.align		4
.L_108:
        /*0018*/ 	.byte	0x04, 0x17
        /*001a*/ 	.short	(.L_110 - .L_109)
.L_109:
        /*001c*/ 	.word	0x00000000
        /*0020*/ 	.short	0x0001
        /*0022*/ 	.short	0x0008
        /*0024*/ 	.byte	0x00, 0xf5, 0x21, 0x00


	//----- nvinfo : EIATTR_KPARAM_INFO
	.align		4
.L_110:
        /*0028*/ 	.byte	0x04, 0x17
        /*002a*/ 	.short	(.L_112 - .L_111)
.L_111:
        /*002c*/ 	.word	0x00000000
        /*0030*/ 	.short	0x0000
        /*0032*/ 	.short	0x0000
        /*0034*/ 	.byte	0x00, 0xf5, 0x21, 0x00


	//----- nvinfo : EIATTR_SPARSE_MMA_MASK
	.align		4
.L_112:
        /*0038*/ 	.byte	0x03, 0x50
        /*003a*/ 	.short	0x0000


	//----- nvinfo : EIATTR_MAXREG_COUNT
	.align		4
        /*003c*/ 	.byte	0x03, 0x1b
        /*003e*/ 	.short	0x00ff


	//----- nvinfo : EIATTR_MERCURY_ISA_VERSION
	.align		4
        /*0040*/ 	.byte	0x03, 0x5f
        /*0042*/ 	.short	0x0101


	//----- nvinfo : EIATTR_VRC_CTA_INIT_COUNT
	.align		4
        /*0044*/ 	.byte	0x02, 0x4a
	.zero		1
	.zero		1


	//----- nvinfo : EIATTR_EXIT_INSTR_OFFSETS
	.align		4
        /*0048*/ 	.byte	0x04, 0x1c
        /*004a*/ 	.short	(.L_114 - .L_113)


	//   ....[0]....
.L_113:
        /*004c*/ 	.word	0x000002a0


	//----- nvinfo : EIATTR_CBANK_PARAM_SIZE
	.align		4
.L_114:
        /*0050*/ 	.byte	0x03, 0x19
        /*0052*/ 	.short	0x0018


	//----- nvinfo : EIATTR_PARAM_CBANK
	.align		4
        /*0054*/ 	.byte	0x04, 0x0a
        /*0056*/ 	.short	(.L_116 - .L_115)
	.align		4
.L_115:
        /*0058*/ 	.word	index@(.nv.constant0._Z12crossProductPPdS0_S0_)
        /*005c*/ 	.short	0x0380
        /*005e*/ 	.short	0x0018


	//----- nvinfo : EIATTR_SW_WAR
	.align		4
.L_116:
        /*0060*/ 	.byte	0x04, 0x36
        /*0062*/ 	.short	(.L_118 - .L_117)
.L_117:
        /*0064*/ 	.word	0x00000008
.L_118:


//--------------------- .nv.info._Z10dotProductdddddd --------------------------
	.section	.nv.info._Z10dotProductdddddd,"",@"SHT_CUDA_INFO"
	.sectionflags	@""
	.align	4


	//----- nvinfo : EIATTR_CUDA_API_VERSION
	.align		4
        /*0000*/ 	.byte	0x04, 0x37
        /*0002*/ 	.short	(.L_120 - .L_119)
.L_119:
        /*0004*/ 	.word	0x00000082


	//----- nvinfo : EIATTR_KPARAM_INFO
	.align		4
.L_120:
        /*0008*/ 	.byte	0x04, 0x17
        /*000a*/ 	.short	(.L_122 - .L_121)
.L_121:
        /*000c*/ 	.word	0x00000000
        /*0010*/ 	.short	0x0005
        /*0012*/ 	.short	0x0028
        /*0014*/ 	.byte	0x00, 0xf0, 0x21, 0x00


	//----- nvinfo : EIATTR_KPARAM_INFO
	.align		4
.L_122:
        /*0018*/ 	.byte	0x04, 0x17
        /*001a*/ 	.short	(.L_124 - .L_123)
.L_123:
        /*001c*/ 	.word	0x00000000
        /*0020*/ 	.short	0x0004
        /*0022*/ 	.short	0x0020
        /*0024*/ 	.byte	0x00, 0xf0, 0x21, 0x00


	//----- nvinfo : EIATTR_KPARAM_INFO
	.align		4
.L_124:
        /*0028*/ 	.byte	0x04, 0x17
        /*002a*/ 	.short	(.L_126 - .L_125)
.L_125:
        /*002c*/ 	.word	0x00000000
        /*0030*/ 	.short	0x0003
        /*0032*/ 	.short	0x0018
        /*0034*/ 	.byte	0x00, 0xf0, 0x21, 0x00


	//----- nvinfo : EIATTR_KPARAM_INFO
	.align		4
.L_126:
        /*0038*/ 	.byte	0x04, 0x17
        /*003a*/ 	.short	(.L_128 - .L_127)
.L_127:
        /*003c*/ 	.word	0x00000000
        /*0040*/ 	.short	0x0002
        /*0042*/ 	.short	0x0010
        /*0044*/ 	.byte	0x00, 0xf0, 0x21, 0x00


	//----- nvinfo : EIATTR_KPARAM_INFO
	.align		4
.L_128:
        /*0048*/ 	.byte	0x04, 0x17
        /*004a*/ 	.short	(.L_130 - .L_129)
.L_129:
        /*004c*/ 	.word	0x00000000
        /*0050*/ 	.short	0x0001
        /*0052*/ 	.short	0x0008
        /*0054*/ 	.byte	0x00, 0xf0, 0x21, 0x00


	//----- nvinfo : EIATTR_KPARAM_INFO
	.align		4
.L_130:
        /*0058*/ 	.byte	0x04, 0x17
        /*005a*/ 	.short	(.L_132 - .L_131)
.L_131:
        /*005c*/ 	.word	0x00000000
        /*0060*/ 	.short	0x0000
        /*0062*/ 	.short	0x0000
        /*0064*/ 	.byte	0x00, 0xf0, 0x21, 0x00


	//----- nvinfo : EIATTR_SPARSE_MMA_MASK
	.align		4
.L_132:
        /*0068*/ 	.byte	0x03, 0x50
        /*006a*/ 	.short	0x0000


	//----- nvinfo : EIATTR_MAXREG_COUNT
	.align		4
        /*006c*/ 	.byte	0x03, 0x1b
        /*006e*/ 	.short	0x00ff


	//----- nvinfo : EIATTR_MERCURY_ISA_VERSION
	.align		4
        /*0070*/ 	.byte	0x03, 0x5f
        /*0072*/ 	.short	0x0101


	//----- nvinfo : EIATTR_VRC_CTA_INIT_COUNT
	.align		4
        /*0074*/ 	.byte	0x02, 0x4a
	.zero		1
	.zero		1


	//----- nvinfo : EIATTR_EXIT_INSTR_OFFSETS
	.align		4
        /*0078*/ 	.byte	0x04, 0x1c
        /*007a*/ 	.short	(.L_134 - .L_133)


	//   ....[0]....
.L_133:
        /*007c*/ 	.word	0x000000d0


	//----- nvinfo : EIATTR_CBANK_PARAM_SIZE
	.align		4
.L_134:
        /*0080*/ 	.byte	0x03, 0x19
        /*0082*/ 	.short	0x0030


	//----- nvinfo : EIATTR_PARAM_CBANK
	.align		4
        /*0084*/ 	.byte	0x04, 0x0a
        /*0086*/ 	.short	(.L_136 - .L_135)
	.align		4
.L_135:
        /*0088*/ 	.word	index@(.nv.constant0._Z10dotProductdddddd)
        /*008c*/ 	.short	0x0380
        /*008e*/ 	.short	0x0030


	//----- nvinfo : EIATTR_SW_WAR
	.align		4
.L_136:
        /*0090*/ 	.byte	0x04, 0x36
        /*0092*/ 	.short	(.L_138 - .L_137)
.L_137:
        /*0094*/ 	.word	0x00000008
.L_138:


//--------------------- .nv.info._Z15vectorMagnitudeddd --------------------------
	.section	.nv.info._Z15vectorMagnitudeddd,"",@"SHT_CUDA_INFO"
	.sectionflags	@""
	.align	4


	//----- nvinfo : EIATTR_CUDA_API_VERSION
	.align		4
        /*0000*/ 	.byte	0x04, 0x37
        /*0002*/ 	.short	(.L_140 - .L_139)
.L_139:
        /*0004*/ 	.word	0x00000082


	//----- nvinfo : EIATTR_KPARAM_INFO
	.align		4
.L_140:
        /*0008*/ 	.byte	0x04, 0x17
        /*000a*/ 	.short	(.L_142 - .L_141)
.L_141:
        /*000c*/ 	.word	0x00000000
        /*0010*/ 	.short	0x0002
        /*0012*/ 	.short	0x0010
        /*0014*/ 	.byte	0x00, 0xf0, 0x21, 0x00


	//----- nvinfo : EIATTR_KPARAM_INFO
	.align		4
.L_142:
        /*0018*/ 	.byte	0x04, 0x17
        /*001a*/ 	.short	(.L_144 - .L_143)
.L_143:
        /*001c*/ 	.word	0x00000000
        /*0020*/ 	.short	0x0001
        /*0022*/ 	.short	0x0008
        /*0024*/ 	.byte	0x00, 0xf0, 0x21, 0x00


	//----- nvinfo : EIATTR_KPARAM_INFO
	.align		4
.L_144:
        /*0028*/ 	.byte	0x04, 0x17
        /*002a*/ 	.short	(.L_146 - .L_145)
.L_145:
        /*002c*/ 	.word	0x00000000
        /*0030*/ 	.short	0x0000
        /*0032*/ 	.short	0x0000
        /*0034*/ 	.byte	0x00, 0xf0, 0x21, 0x00


	//----- nvinfo : EIATTR_SPARSE_MMA_MASK
	.align		4
.L_146:
        /*0038*/ 	.byte	0x03, 0x50
        /*003a*/ 	.short	0x0000


	//----- nvinfo : EIATTR_MAXREG_COUNT
	.align		4
        /*003c*/ 	.byte	0x03, 0x1b
        /*003e*/ 	.short	0x00ff


	//----- nvinfo : EIATTR_MERCURY_ISA_VERSION
	.align		4
        /*0040*/ 	.byte	0x03, 0x5f
        /*0042*/ 	.short	0x0101


	//----- nvinfo : EIATTR_VRC_CTA_INIT_COUNT
	.align		4
        /*0044*/ 	.byte	0x02, 0x4a
	.zero		1
	.zero		1


	//----- nvinfo : EIATTR_EXIT_INSTR_OFFSETS
	.align		4
        /*0048*/ 	.byte	0x04, 0x1c
        /*004a*/ 	.short	(.L_148 - .L_147)


	//   ....[0]....
.L_147:
        /*004c*/ 	.word	0x000001d0


	//----- nvinfo : EIATTR_CRS_STACK_SIZE
	.align		4
.L_148:
        /*0050*/ 	.byte	0x04, 0x1e
        /*0052*/ 	.short	(.L_150 - .L_149)
.L_149:
        /*0054*/ 	.word	0x00000000


	//----- nvinfo : EIATTR_CBANK_PARAM_SIZE
	.align		4
.L_150:
        /*0058*/ 	.byte	0x03, 0x19
        /*005a*/ 	.short	0x0018


	//----- nvinfo : EIATTR_PARAM_CBANK
	.align		4
        /*005c*/ 	.byte	0x04, 0x0a
        /*005e*/ 	.short	(.L_152 - .L_151)
	.align		4
.L_151:
        /*0060*/ 	.word	index@(.nv.constant0._Z15vectorMagnitudeddd)
        /*0064*/ 	.short	0x0380
        /*0066*/ 	.short	0x0018


	//----- nvinfo : EIATTR_SW_WAR
	.align		4
.L_152:
        /*0068*/ 	.byte	0x04, 0x36
        /*006a*/ 	.short	(.L_154 - .L_153)
.L_153:
        /*006c*/ 	.word	0x00000008
.L_154:


//--------------------- .nv.callgraph             --------------------------
	.section	.nv.callgraph,"",@"SHT_CUDA_CALLGRAPH"
	.align	4
	.sectionentsize	8
	.align		4
        /*0000*/ 	.word	0x00000000
	.align		4
        /*0004*/ 	.word	0xffffffff
	.align		4
        /*0008*/ 	.word	0x00000000
	.align		4
        /*000c*/ 	.word	0xfffffffe
	.align		4
        /*0010*/ 	.word	0x00000000
	.align		4
        /*0014*/ 	.word	0xfffffffd
	.align		4
        /*0018*/ 	.word	0x00000000
	.align		4
        /*001c*/ 	.word	0xfffffffc


//--------------------- .nv.constant4             --------------------------
	.section	.nv.constant4,"a",@progbits
	.align	8
	.align		8
.nv.constant4:
        /*0000*/ 	.dword	SEEDF
	.align		8
        /*0008*/ 	.dword	k
	.align		8
        /*0010*/ 	.dword	rt2dev
	.align		8
        /*0018*/ 	.dword	vecMag
	.align		8
        /*0020*/ 	.dword	dotProd
	.align		8
        /*0028*/ 	.dword	xdev
	.align		8
        /*0030*/ 	.dword	ydev
	.align		8
        /*0038*/ 	.dword	zdev
	.align		8
        /*0040*/ 	.dword	posCheckTrue
	.align		8
        /*0048*/ 	.dword	overlapCheckTrue
	.align		8
        /*0050*/ 	.dword	xdevOld
	.align		8
        /*0058*/ 	.dword	ydevOld
	.align		8
        /*0060*/ 	.dword	zdevOld
	.align		8
        /*0068*/ 	.dword	_ZZ4ran3PdE2ma
	.align		8
        /*0070*/ 	.dword	_ZZ4ran3PdE2mj
	.align		8
        /*0078*/ 	.dword	_ZZ4ran3PdE2mk
	.align		8
        /*0080*/ 	.dword	_ZZ4ran3PdE1i
	.align		8
        /*0088*/ 	.dword	_ZZ4ran3PdE2ii
	.align		8
        /*0090*/ 	.dword	_ZZ4ran3PdE1k
	.align		8
        /*0098*/ 	.dword	_ZZ4ran3PdE5inext
	.align		8
        /*00a0*/ 	.dword	_ZZ4ran3PdE6inextp
	.align		8
        /*00a8*/ 	.dword	_ZZ4ran3PdE3iff
	.align		8
        /*00b0*/ 	.dword	_ZZ4ran3PdE4mbig


//--------------------- .text._Z4ran3Pd           --------------------------
	.section	.text._Z4ran3Pd,"ax",@progbits
	.align	128
        .global         _Z4ran3Pd
        .type           _Z4ran3Pd,@function
        .size           _Z4ran3Pd,(.L_x_30 - _Z4ran3Pd)
        .other          _Z4ran3Pd,@"STO_CUDA_ENTRY STV_DEFAULT"
_Z4ran3Pd:
.text._Z4ran3Pd:
[----:B------:R-:W-:Y:S08]  /*0000*/  LDC R1, c[0x0][0x37c] ;  /* 0x0000df00ff017b82 */ /* 0x000ff00000000800 */
[----:B------:R-:W0:Y:S01]  /*0010*/  LDC.64 R4, c[0x4][0xa8] ;  /* 0x01002a00ff047b82 */ /* 0x000e220000000a00 */
[----:B------:R-:W0:Y:S02]  /*0020*/  LDCU.64 UR12, c[0x0][0x358] ;  /* 0x00006b00ff0c77ac */ /* 0x000e240008000a00 */
[----:B0-----:R-:W2:Y:S02]  /*0030*/  LDG.E.U8 R0, desc[UR12][R4.64] ;  /* 0x0000000c04007981 */ /* 0x001ea4000c1e1100 */
[----:B--2---:R-:W-:-:S04]  /*0040*/  LOP3.LUT R0, R0, 0x1, RZ, 0xc0, !PT ;  /* 0x0000000100007812 */ /* 0x004fc800078ec0ff */
[----:B------:R-:W-:-:S13]  /*0050*/  ISETP.NE.U32.AND P0, PT, R0, 0x1, PT ;  /* 0x000000010000780c */ /* 0x000fda0003f05070 */
[----:B------:R-:W-:Y:S05]  /*0060*/  @P0 BRA `(.L_x_0) ;  /* 0x00000000002c0947 */ /* 0x000fea0003800000 */
[----:B------:R-:W0:Y:S08]  /*0070*/  LDC.64 R6, c[0x4][0xb0] ;  /* 0x01002c00ff067b82 */ /* 0x000e300000000a00 */
[----:B------:R-:W1:Y:S08]  /*0080*/  LDC.64 R2, c[0x4][0x98] ;  /* 0x01002600ff027b82 */ /* 0x000e700000000a00 */
[----:B------:R-:W2:Y:S01]  /*0090*/  LDC.64 R4, c[0x4][0xa0] ;  /* 0x01002800ff047b82 */ /* 0x000ea20000000a00 */
[----:B0-----:R-:W3:Y:S04]  /*00a0*/  LDG.E.U8 R6, desc[UR12][R6.64] ;  /* 0x0000000c06067981 */ /* 0x001ee8000c1e1100 */
[----:B-1----:R-:W4:Y:S04]  /*00b0*/  LDG.E R2, desc[UR12][R2.64] ;  /* 0x0000000c02027981 */ /* 0x002f28000c1e1900 */
[----:B--2---:R-:W2:Y:S01]  /*00c0*/  LDG.E R4, desc[UR12][R4.64] ;  /* 0x0000000c04047981 */ /* 0x004ea2000c1e1900 */
[----:B---3--:R-:W-:-:S04]  /*00d0*/  LOP3.LUT R0, R6, 0x1, RZ, 0xc0, !PT ;  /* 0x0000000106007812 */ /* 0x008fc800078ec0ff */
[----:B------:R-:W-:Y:S01]  /*00e0*/  ISETP.EQ.U32.AND P0, PT, R0, 0x1, PT ;  /* 0x000000010000780c */ /* 0x000fe20003f02070 */
[----:B----4-:R-:W-:Y:S02]  /*00f0*/  VIADD R0, R2, 0x1 ;  /* 0x0000000102007836 */ /* 0x010fe40000000000 */
[----:B--2---:R-:W-:Y:S01]  /*0100*/  VIADD R8, R4, 0x1 ;  /* 0x0000000104087836 */ /* 0x004fe20000000000 */
[----:B------:R-:W-:Y:S09]  /*0110*/  BRA `(.L_x_1) ;  /* 0x000000a4004c7947 */ /* 0x000ff20003800000 */
.L_x_0:
[----:B------:R-:W0:Y:S01]  /*0120*/  LDC.64 R10, c[0x4][0xb0] ;  /* 0x01002c00ff0a7b82 */ /* 0x000e220000000a00 */
[----:B------:R-:W-:Y:S02]  /*0130*/  IMAD.MOV.U32 R0, RZ, RZ, 0x1 ;  /* 0x00000001ff007424 */ /* 0x000fe400078e00ff */
[----:B------:R-:W-:Y:S01]  /*0140*/  HFMA2 R15, -RZ, RZ, 1.6689300537109375e-05, -0.10345458984375 ;  /* 0x0118ae9fff0f7431 */ /* 0x000fe200000001ff */
[----:B------:R-:W-:Y:S01]  /*0150*/  UMOV UR4, 0x129e4122 ;  /* 0x129e412200047882 */ /* 0x000fe20000000000 */
[----:B------:R-:W-:Y:S01]  /*0160*/  UMOV UR5, 0x5 ;  /* 0x0000000500057882 */ /* 0x000fe20000000000 */
[----:B------:R-:W-:Y:S01]  /*0170*/  IMAD.MOV.U32 R13, RZ, RZ, 0x1 ;  /* 0x00000001ff0d7424 */ /* 0x000fe200078e00ff */
[----:B------:R1:W-:Y:S01]  /*0180*/  STG.E.U8 desc[UR12][R4.64], R0 ;  /* 0x0000000004007986 */ /* 0x0003e2000c10110c */
[----:B------:R-:W-:Y:S01]  /*0190*/  UIMAD.WIDE.U32 UR4, UP0, URZ, 0x4129e413, UR4 ;  /* 0x4129e413ff0478a5 */ /* 0x000fe2000f800004 */
[----:B------:R-:W2:Y:S01]  /*01a0*/  LDC.64 R6, c[0x4][0x70] ;  /* 0x01001c00ff067b82 */ /* 0x000ea20000000a00 */
[----:B------:R-:W-:Y:S01]  /*01b0*/  IMAD.MOV.U32 R19, RZ, RZ, 0x3a821b63 ;  /* 0x3a821b63ff137424 */ /* 0x000fe200078e00ff */
[----:B------:R-:W3:Y:S01]  /*01c0*/  LDCU.64 UR10, c[0x4][0x68] ;  /* 0x01000d00ff0a77ac */ /* 0x000ee20008000a00 */
[----:B------:R-:W-:-:S02]  /*01d0*/  IMAD.MOV.U32 R17, RZ, RZ, 0x118ae9e ;  /* 0x0118ae9eff117424 */ /* 0x000fc400078e00ff */
[----:B------:R-:W-:Y:S02]  /*01e0*/  HFMA2 R25, -RZ, RZ, 0.0003814697265625, -383.5 ;  /* 0x0e40ddfeff197431 */ /* 0x000fe400000001ff */
[----:B------:R-:W-:Y:S01]  /*01f0*/  IMAD.MOV.U32 R21, RZ, RZ, 0x3850be28 ;  /* 0x3850be28ff157424 */ /* 0x000fe200078e00ff */
[----:B------:R-:W-:Y:S01]  /*0200*/  UIADD3.X UR7, UPT, UPT, URZ, URZ, URZ, UP0, !UPT ;  /* 0x000000ffff077290 */ /* 0x000fe200087fe4ff */
[----:B------:R-:W-:Y:S01]  /*0210*/  IMAD.MOV.U32 R23, RZ, RZ, 0x32d55515 ;  /* 0x32d55515ff177424 */ /* 0x000fe200078e00ff */
[----:B------:R-:W4:Y:S01]  /*0220*/  LDC.64 R8, c[0x4][0x68] ;  /* 0x01001a00ff087b82 */ /* 0x000f220000000a00 */
[----:B------:R-:W-:Y:S01]  /*0230*/  UIADD3 URZ, UP0, UPT, UR4, 0x7, URZ ;  /* 0x0000000704ff7890 */ /* 0x000fe2000ff1e0ff */
[----:B-1----:R-:W-:Y:S01]  /*0240*/  MOV R5, 0x2315d3b ;  /* 0x02315d3b00057802 */ /* 0x002fe20000000f00 */
[----:B------:R-:W-:Y:S02]  /*0250*/  UMOV UR6, UR5 ;  /* 0x0000000500067c82 */ /* 0x000fe40008000000 */
[----:B------:R-:W-:-:S03]  /*0260*/  UIMAD.WIDE.U32.X UR4, URZ, 0x29e4129e, UR6, UP0 ;  /* 0x29e4129eff0478a5 */ /* 0x000fc600080e0406 */
[----:B------:R-:W1:Y:S01]  /*0270*/  LDC.64 R2, c[0x4][0x68] ;  /* 0x01001a00ff027b82 */ /* 0x000e620000000a00 */
[----:B0-----:R0:W-:Y:S01]  /*0280*/  STG.E.U8 desc[UR12][R10.64], R0 ;  /* 0x000000000a007986 */ /* 0x0011e2000c10110c */
[----:B------:R-:W-:-:S04]  /*0290*/  UIADD3 UR6, UP0, UPT, -UR4, 0x1f, URZ ;  /* 0x0000001f04067890 */ /* 0x000fc8000ff1e1ff */
[----:B------:R-:W-:Y:S01]  /*02a0*/  UIADD3.X UR8, UPT, UPT, URZ, ~UR5, URZ, UP0, !UPT ;  /* 0x80000005ff087290 */ /* 0x000fe200087fe4ff */
[----:B--2---:R2:W-:Y:S03]  /*02b0*/  STG.E desc[UR12][R6.64], R15 ;  /* 0x0000000f06007986 */ /* 0x0045e6000c10190c */
[----:B------:R-:W-:Y:S02]  /*02c0*/  USHF.R.U64 UR6, UR6, 0x1, UR8 ;  /* 0x0000000106067899 */ /* 0x000fe40008001208 */
[----:B------:R-:W-:Y:S01]  /*02d0*/  USHF.R.U32.HI UR8, URZ, 0x1, UR8 ;  /* 0x00000001ff087899 */ /* 0x000fe20008011608 */
[----:B0-----:R-:W-:Y:S01]  /*02e0*/  IMAD.MOV.U32 R11, RZ, RZ, 0x57b6913 ;  /* 0x057b6913ff0b7424 */ /* 0x001fe200078e00ff */
[----:B------:R-:W-:Y:S01]  /*02f0*/  UIADD3 UR6, UP1, UPT, UR6, UR4, URZ ;  /* 0x0000000406067290 */ /* 0x000fe2000ff3e0ff */
[----:B----4-:R0:W-:Y:S01]  /*0300*/  STG.E desc[UR12][R8.64+0xdc], R15 ;  /* 0x0000dc0f08007986 */ /* 0x0101e2000c10190c */
[----:B---3--:R-:W-:-:S02]  /*0310*/  UIADD3 UR4, UP0, UPT, UR10, 0x8c, URZ ;  /* 0x0000008c0a047890 */ /* 0x008fc4000ff1e0ff */
[----:B------:R-:W-:Y:S01]  /*0320*/  UIADD3.X UR8, UPT, UPT, UR8, UR5, URZ, UP1, !UPT ;  /* 0x0000000508087290 */ /* 0x000fe20008ffe4ff */
[----:B--2---:R-:W-:Y:S01]  /*0330*/  IMAD.MOV.U32 R7, RZ, RZ, 0x24947717 ;  /* 0x24947717ff077424 */ /* 0x004fe200078e00ff */
[----:B------:R-:W-:Y:S02]  /*0340*/  UIADD3.X UR5, UPT, UPT, URZ, UR11, URZ, UP0, !UPT ;  /* 0x0000000bff057290 */ /* 0x000fe400087fe4ff */
[----:B------:R-:W-:Y:S01]  /*0350*/  USHF.R.U32.HI UR7, URZ, 0x5, UR8 ;  /* 0x00000005ff077899 */ /* 0x000fe20008011608 */
[----:B-1----:R1:W-:Y:S01]  /*0360*/  STG.E desc[UR12][R2.64+0x54], R13 ;  /* 0x0000540d02007986 */ /* 0x0023e2000c10190c */
[----:B------:R-:W-:Y:S02]  /*0370*/  USHF.R.U64 UR6, UR6, 0x5, UR8 ;  /* 0x0000000506067899 */ /* 0x000fe40008001208 */
[----:B------:R-:W-:Y:S01]  /*0380*/  UIMAD UR7, UR7, -0xdc, URZ ;  /* 0xffffff24070778a4 */ /* 0x000fe2000f8e02ff */
[----:B0-----:R-:W-:Y:S01]  /*0390*/  IMAD.MOV.U32 R9, RZ, RZ, 0x254730e7 ;  /* 0x254730e7ff097424 */ /* 0x001fe200078e00ff */
[----:B------:R0:W-:Y:S01]  /*03a0*/  STG.E desc[UR12][R2.64+0x60], R7 ;  /* 0x0000600702007986 */ /* 0x0001e2000c10190c */
[----:B------:R-:W-:Y:S01]  /*03b0*/  MOV R15, 0x25f9eab7 ;  /* 0x25f9eab7000f7802 */ /* 0x000fe20000000f00 */
[----:B------:R-:W-:-:S02]  /*03c0*/  UIMAD.WIDE.U32 UR8, UR6, -0xdc, UR4 ;  /* 0xffffff24060878a5 */ /* 0x000fc4000f8e0004 */
[----:B------:R2:W-:Y:S02]  /*03d0*/  STG.E desc[UR12][R2.64+0xb4], R9 ;  /* 0x0000b40902007986 */ /* 0x0005e4000c10190c */
[----:B------:R-:W-:Y:S01]  /*03e0*/  UIADD3 UR6, UPT, UPT, UR9, -UR6, UR7 ;  /* 0x8000000609067290 */ /* 0x000fe2000fffe007 */
[----:B-1----:R-:W-:Y:S01]  /*03f0*/  IMAD.MOV.U32 R13, RZ, RZ, 0x3ae81030 ;  /* 0x3ae81030ff0d7424 */ /* 0x002fe200078e00ff */
[----:B------:R1:W-:Y:S01]  /*0400*/  STG.E desc[UR12][R2.64+0x74], R5 ;  /* 0x0000740502007986 */ /* 0x0003e2000c10190c */
[----:B------:R-:W-:Y:S02]  /*0410*/  IMAD.U32 R4, RZ, RZ, UR8 ;  /* 0x00000008ff047e24 */ /* 0x000fe4000f8e00ff */
[----:B0-----:R-:W-:Y:S01]  /*0420*/  IMAD.MOV.U32 R7, RZ, RZ, 0x1be35b6d ;  /* 0x1be35b6dff077424 */ /* 0x001fe200078e00ff */
[----:B------:R0:W-:Y:S01]  /*0430*/  STG.E desc[UR12][R2.64+0x20], R19 ;  /* 0x0000201302007986 */ /* 0x0001e2000c10190c */
[----:B--2---:R-:W-:-:S03]  /*0440*/  MOV R9, 0x3627d85e ;  /* 0x3627d85e00097802 */ /* 0x004fc60000000f00 */
[----:B------:R2:W-:Y:S01]  /*0450*/  STG.E desc[UR12][R2.64+0x38], R7 ;  /* 0x0000380702007986 */ /* 0x0005e2000c10190c */
[----:B-1----:R-:W-:-:S03]  /*0460*/  IMAD.MOV.U32 R5, RZ, RZ, 0x110bc53e ;  /* 0x110bc53eff057424 */ /* 0x002fc600078e00ff */
[----:B------:R1:W-:Y:S01]  /*0470*/  STG.E desc[UR12][R2.64+0x8c], R9 ;  /* 0x00008c0902007986 */ /* 0x0003e2000c10190c */
[----:B0-----:R-:W-:-:S03]  /*0480*/  HFMA2 R19, -RZ, RZ, 0.0003149509429931640625, 1283 ;  /* 0x0d296503ff137431 */ /* 0x001fc600000001ff */
[----:B------:R0:W-:Y:S01]  /*0490*/  STG.E desc[UR12][R2.64+0xa8], R17 ;  /* 0x0000a81102007986 */ /* 0x0001e2000c10190c */
[----:B--2---:R-:W-:-:S03]  /*04a0*/  IMAD.MOV.U32 R7, RZ, RZ, 0x37cc4648 ;  /* 0x37cc4648ff077424 */ /* 0x004fc600078e00ff */
[----:B------:R2:W-:Y:S01]  /*04b0*/  STG.E desc[UR12][R2.64+0x40], R11 ;  /* 0x0000400b02007986 */ /* 0x0005e2000c10190c */
[----:B-1----:R-:W-:-:S03]  /*04c0*/  IMAD.MOV.U32 R9, RZ, RZ, 0x7c02e43 ;  /* 0x07c02e43ff097424 */ /* 0x002fc600078e00ff */
[----:B------:R1:W-:Y:S04]  /*04d0*/  STG.E desc[UR12][R2.64+0x2c], R13 ;  /* 0x00002c0d02007986 */ /* 0x0003e8000c10190c */
[----:B------:R3:W-:Y:S01]  /*04e0*/  STG.E desc[UR12][R2.64+0x64], R9 ;  /* 0x0000640902007986 */ /* 0x0007e2000c10190c */
[----:B0-----:R-:W-:-:S03]  /*04f0*/  IMAD.MOV.U32 R17, RZ, RZ, 0x14ee2579 ;  /* 0x14ee2579ff117424 */ /* 0x001fc600078e00ff */
[----:B------:R0:W-:Y:S01]  /*0500*/  STG.E desc[UR12][R2.64+0x4c], R5 ;  /* 0x00004c0502007986 */ /* 0x0001e2000c10190c */
[----:B--2---:R-:W-:-:S03]  /*0510*/  IMAD.MOV.U32 R11, RZ, RZ, 0x3e2603b ;  /* 0x03e2603bff0b7424 */ /* 0x004fc600078e00ff */
[----:B------:R2:W-:Y:S01]  /*0520*/  STG.E desc[UR12][R2.64+0x10], R7 ;  /* 0x0000100702007986 */ /* 0x0005e2000c10190c */
[----:B-1----:R-:W-:Y:S02]  /*0530*/  IMAD.MOV.U32 R13, RZ, RZ, 0x21564d0f ;  /* 0x21564d0fff0d7424 */ /* 0x002fe400078e00ff */
[----:B---3--:R-:W-:Y:S01]  /*0540*/  HFMA2 R9, -RZ, RZ, 7.79628753662109375e-05, -0.00023877620697021484375 ;  /* 0x051c8bd3ff097431 */ /* 0x008fe200000001ff */
[----:B------:R1:W-:Y:S01]  /*0550*/  STG.E desc[UR12][R2.64+0x80], R15 ;  /* 0x0000800f02007986 */ /* 0x0003e2000c10190c */
[----:B0-----:R-:W-:-:S03]  /*0560*/  HFMA2 R5, -RZ, RZ, 0.000131130218505859375, -11.1171875 ;  /* 0x084cc98fff057431 */ /* 0x001fc600000001ff */
[----:B------:R0:W-:Y:S01]  /*0570*/  STG.E desc[UR12][R2.64+0xd4], R17 ;  /* 0x0000d41102007986 */ /* 0x0001e2000c10190c */
[----:B--2---:R-:W-:-:S03]  /*0580*/  IMAD.MOV.U32 R7, RZ, RZ, 0x2854752b ;  /* 0x2854752bff077424 */ /* 0x004fc600078e00ff */
[----:B------:R2:W-:Y:S01]  /*0590*/  STG.E desc[UR12][R2.64+0x18], R19 ;  /* 0x0000181302007986 */ /* 0x0005e2000c10190c */
[----:B-1----:R-:W-:-:S03]  /*05a0*/  IMAD.MOV.U32 R15, RZ, RZ, 0x14d18b4f ;  /* 0x14d18b4fff0f7424 */ /* 0x002fc600078e00ff */
[----:B------:R1:W-:Y:S01]  /*05b0*/  STG.E desc[UR12][R2.64+0xc8], R21 ;  /* 0x0000c81502007986 */ /* 0x0003e2000c10190c */
[----:B0-----:R-:W-:-:S03]  /*05c0*/  IMAD.MOV.U32 R17, RZ, RZ, 0xc84c1c0 ;  /* 0x0c84c1c0ff117424 */ /* 0x001fc600078e00ff */
[----:B------:R0:W-:Y:S01]  /*05d0*/  STG.E desc[UR12][R2.64+0xa0], R11 ;  /* 0x0000a00b02007986 */ /* 0x0001e2000c10190c */
[----:B--2---:R-:W-:-:S03]  /*05e0*/  IMAD.MOV.U32 R19, RZ, RZ, 0x414d15e ;  /* 0x0414d15eff137424 */ /* 0x004fc600078e00ff */
[----:B------:R2:W-:Y:S04]  /*05f0*/  STG.E desc[UR12][R2.64+0x4], R13 ;  /* 0x0000040d02007986 */ /* 0x0005e8000c10190c */
[----:B------:R3:W-:Y:S01]  /*0600*/  STG.E desc[UR12][R2.64+0xc4], R7 ;  /* 0x0000c40702007986 */ /* 0x0007e2000c10190c */
[----:B-1----:R-:W-:-:S03]  /*0610*/  IMAD.MOV.U32 R21, RZ, RZ, 0x3253c538 ;  /* 0x3253c538ff157424 */ /* 0x002fc600078e00ff */
[----:B------:R1:W-:Y:S01]  /*0620*/  STG.E desc[UR12][R2.64+0x94], R23 ;  /* 0x0000941702007986 */ /* 0x0003e2000c10190c */
[----:B0-----:R-:W-:Y:S02]  /*0630*/  IMAD.MOV.U32 R11, RZ, RZ, 0x437f831 ;  /* 0x0437f831ff0b7424 */ /* 0x001fe400078e00ff */
[----:B--2---:R-:W-:Y:S01]  /*0640*/  IMAD.MOV.U32 R13, RZ, RZ, 0x300c1805 ;  /* 0x300c1805ff0d7424 */ /* 0x004fe200078e00ff */
[----:B------:R0:W-:Y:S01]  /*0650*/  STG.E desc[UR12][R2.64+0x3c], R9 ;  /* 0x00003c0902007986 */ /* 0x0001e2000c10190c */
[----:B---3--:R-:W2:Y:S03]  /*0660*/  LDC.64 R6, c[0x4][0x88] ;  /* 0x01002200ff067b82 */ /* 0x008ea60000000a00 */
[----:B------:R3:W-:Y:S01]  /*0670*/  STG.E desc[UR12][R2.64+0x24], R5 ;  /* 0x0000240502007986 */ /* 0x0007e2000c10190c */
[----:B-1----:R-:W-:-:S03]  /*0680*/  IMAD.MOV.U32 R23, RZ, RZ, 0x167069cb ;  /* 0x167069cbff177424 */ /* 0x002fc600078e00ff */
[----:B------:R1:W-:Y:S01]  /*0690*/  STG.E desc[UR12][R2.64+0x58], R15 ;  /* 0x0000580f02007986 */ /* 0x0003e2000c10190c */
[----:B0-----:R-:W0:Y:S03]  /*06a0*/  LDC.64 R8, c[0x4][0x78] ;  /* 0x01001e00ff087b82 */ /* 0x001e260000000a00 */
[----:B------:R4:W-:Y:S01]  /*06b0*/  STG.E desc[UR12][R2.64+0xac], R17 ;  /* 0x0000ac1102007986 */ /* 0x0009e2000c10190c */
[----:B---3--:R-:W-:-:S03]  /*06c0*/  IMAD.MOV.U32 R5, RZ, RZ, 0x322c7277 ;  /* 0x322c7277ff057424 */ /* 0x008fc600078e00ff */
[----:B------:R3:W-:Y:S01]  /*06d0*/  STG.E desc[UR12][R2.64+0xcc], R19 ;  /* 0x0000cc1302007986 */ /* 0x0007e2000c10190c */
[----:B-1----:R-:W-:-:S03]  /*06e0*/  HFMA2 R15, -RZ, RZ, 0.00089168548583984375, -543 ;  /* 0x134ee03eff0f7431 */ /* 0x002fc600000001ff */
[----:B------:R1:W-:Y:S01]  /*06f0*/  STG.E desc[UR12][R2.64+0x6c], R21 ;  /* 0x00006c1502007986 */ /* 0x0003e2000c10190c */
[----:B----4-:R-:W-:-:S03]  /*0700*/  IMAD.MOV.U32 R17, RZ, RZ, 0x1cbd37c7 ;  /* 0x1cbd37c7ff117424 */ /* 0x010fc600078e00ff */
[----:B------:R4:W-:Y:S01]  /*0710*/  STG.E desc[UR12][R2.64+0x78], R11 ;  /* 0x0000780b02007986 */ /* 0x0009e2000c10190c */
[----:B---3--:R-:W-:-:S03]  /*0720*/  MOV R19, 0xc00e327 ;  /* 0x0c00e32700137802 */ /* 0x008fc60000000f00 */
[----:B------:R3:W-:Y:S01]  /*0730*/  STG.E desc[UR12][R2.64+0xb8], R13 ;  /* 0x0000b80d02007986 */ /* 0x0007e2000c10190c */
[----:B-1----:R-:W-:-:S03]  /*0740*/  IMAD.MOV.U32 R21, RZ, RZ, 0x2326d3 ;  /* 0x002326d3ff157424 */ /* 0x002fc600078e00ff */
[----:B------:R1:W-:Y:S01]  /*0750*/  STG.E desc[UR12][R2.64+0xc0], R23 ;  /* 0x0000c01702007986 */ /* 0x0003e2000c10190c */
[----:B----4-:R-:W-:-:S03]  /*0760*/  IMAD.MOV.U32 R11, RZ, RZ, 0x262b8f50 ;  /* 0x262b8f50ff0b7424 */ /* 0x010fc600078e00ff */
[----:B------:R4:W-:Y:S01]  /*0770*/  STG.E desc[UR12][R2.64+0xd8], R5 ;  /* 0x0000d80502007986 */ /* 0x0009e2000c10190c */
[----:B---3--:R-:W-:-:S03]  /*0780*/  IMAD.MOV.U32 R13, RZ, RZ, 0x2337e958 ;  /* 0x2337e958ff0d7424 */ /* 0x008fc600078e00ff */
[----:B------:R3:W-:Y:S01]  /*0790*/  STG.E desc[UR12][R2.64+0x84], R17 ;  /* 0x0000841102007986 */ /* 0x0007e2000c10190c */
[----:B-1----:R-:W-:-:S03]  /*07a0*/  MOV R23, 0x3f1aa8b ;  /* 0x03f1aa8b00177802 */ /* 0x002fc60000000f00 */
[----:B------:R1:W-:Y:S01]  /*07b0*/  STG.E desc[UR12][R2.64+0xa4], R19 ;  /* 0x0000a41302007986 */ /* 0x0003e2000c10190c */
[----:B----4-:R-:W-:-:S03]  /*07c0*/  IMAD.MOV.U32 R5, RZ, RZ, 0x1d7f6c7b ;  /* 0x1d7f6c7bff057424 */ /* 0x010fc600078e00ff */
[----:B------:R4:W-:Y:S01]  /*07d0*/  STG.E desc[UR12][R2.64+0x44], R21 ;  /* 0x0000441502007986 */ /* 0x0009e2000c10190c */
[----:B---3--:R-:W-:-:S03]  /*07e0*/  IMAD.MOV.U32 R17, RZ, RZ, 0x298c573f ;  /* 0x298c573fff117424 */ /* 0x008fc600078e00ff */
[----:B------:R3:W-:Y:S01]  /*07f0*/  STG.E desc[UR12][R2.64+0x30], R15 ;  /* 0x0000300f02007986 */ /* 0x0007e2000c10190c */
[----:B-1----:R-:W-:-:S03]  /*0800*/  HFMA2 R19, -RZ, RZ, 0.04779052734375, 5628 ;  /* 0x2a1e6d7fff137431 */ /* 0x002fc600000001ff */
[----:B------:R1:W-:Y:S04]  /*0810*/  STG.E desc[UR12][R2.64+0x50], R11 ;  /* 0x0000500b02007986 */ /* 0x0003e8000c10190c */
[----:B------:R5:W-:Y:S01]  /*0820*/  STG.E desc[UR12][R2.64+0x90], R13 ;  /* 0x0000900d02007986 */ /* 0x000be2000c10190c */
[----:B----4-:R-:W-:-:S03]  /*0830*/  IMAD.MOV.U32 R21, RZ, RZ, 0x1a2aac29 ;  /* 0x1a2aac29ff157424 */ /* 0x010fc600078e00ff */
[----:B------:R4:W-:Y:S01]  /*0840*/  STG.E desc[UR12][R2.64+0x98], R23 ;  /* 0x0000981702007986 */ /* 0x0009e2000c10190c */
[----:B---3--:R-:W-:Y:S01]  /*0850*/  MOV R15, 0x17c6ef9e ;  /* 0x17c6ef9e000f7802 */ /* 0x008fe20000000f00 */
[----:B-1----:R-:W-:Y:S02]  /*0860*/  IMAD.MOV.U32 R11, RZ, RZ, 0x5b87cdd ;  /* 0x05b87cddff0b7424 */ /* 0x002fe400078e00ff */
[----:B------:R1:W-:Y:S01]  /*0870*/  STG.E desc[UR12][R2.64+0x8], R5 ;  /* 0x0000080502007986 */ /* 0x0003e2000c10190c */
[----:B-----5:R-:W-:-:S03]  /*0880*/  IMAD.MOV.U32 R13, RZ, RZ, 0x29d5625f ;  /* 0x29d5625fff0d7424 */ /* 0x020fc600078e00ff */
[----:B------:R3:W-:Y:S01]  /*0890*/  STG.E desc[UR12][R2.64+0x28], R17 ;  /* 0x0000281102007986 */ /* 0x0007e2000c10190c */
[----:B----4-:R-:W-:-:S03]  /*08a0*/  IMAD.MOV.U32 R23, RZ, RZ, 0x2d7100fe ;  /* 0x2d7100feff177424 */ /* 0x010fc600078e00ff */
[----:B------:R4:W-:Y:S01]  /*08b0*/  STG.E desc[UR12][R2.64+0x1c], R21 ;  /* 0x00001c1502007986 */ /* 0x0009e2000c10190c */
[----:B-1----:R-:W-:-:S03]  /*08c0*/  IMAD.MOV.U32 R5, RZ, RZ, 0x3b51bee0 ;  /* 0x3b51bee0ff057424 */ /* 0x002fc600078e00ff */
[----:B------:R1:W-:Y:S01]  /*08d0*/  STG.E desc[UR12][R2.64+0x5c], R11 ;  /* 0x00005c0b02007986 */ /* 0x0003e2000c10190c */
[----:B---3--:R-:W-:-:S03]  /*08e0*/  HFMA2 R17, -RZ, RZ, 0.0090484619140625, -1755 ;  /* 0x20a2e6dbff117431 */ /* 0x008fc600000001ff */
[----:B------:R3:W-:Y:S01]  /*08f0*/  STG.E desc[UR12][R2.64+0xb0], R15 ;  /* 0x0000b00f02007986 */ /* 0x0007e2000c10190c */
[----:B----4-:R-:W-:-:S03]  /*0900*/  IMAD.MOV.U32 R21, RZ, RZ, 0xd62ce73 ;  /* 0x0d62ce73ff157424 */ /* 0x010fc600078e00ff */
[----:B------:R4:W-:Y:S04]  /*0910*/  STG.E desc[UR12][R2.64+0x7c], R13 ;  /* 0x00007c0d02007986 */ /* 0x0009e8000c10190c */
[----:B------:R5:W-:Y:S01]  /*0920*/  STG.E desc[UR12][R2.64+0x48], R19 ;  /* 0x0000481302007986 */ /* 0x000be2000c10190c */
[----:B-1----:R-:W-:-:S03]  /*0930*/  IMAD.MOV.U32 R11, RZ, RZ, 0x11335161 ;  /* 0x11335161ff0b7424 */ /* 0x002fc600078e00ff */
[----:B------:R1:W-:Y:S01]  /*0940*/  STG.E desc[UR12][R2.64+0x70], R23 ;  /* 0x0000701702007986 */ /* 0x0003e2000c10190c */
[----:B---3--:R-:W-:Y:S02]  /*0950*/  IMAD.MOV.U32 R15, RZ, RZ, 0x33e2ff43 ;  /* 0x33e2ff43ff0f7424 */ /* 0x008fe400078e00ff */
[----:B----4-:R-:W-:Y:S01]  /*0960*/  IMAD.MOV.U32 R13, RZ, RZ, 0x18eb1c1e ;  /* 0x18eb1c1eff0d7424 */ /* 0x010fe200078e00ff */
[----:B------:R3:W-:Y:S01]  /*0970*/  STG.E desc[UR12][R2.64+0xc], R25 ;  /* 0x00000c1902007986 */ /* 0x0007e2000c10190c */
[----:B-----5:R-:W-:-:S03]  /*0980*/  IMAD.MOV.U32 R19, RZ, RZ, 0x13401868 ;  /* 0x13401868ff137424 */ /* 0x020fc600078e00ff */
[----:B------:R4:W-:Y:S01]  /*0990*/  STG.E desc[UR12][R2.64+0xd0], R5 ;  /* 0x0000d00502007986 */ /* 0x0009e2000c10190c */
[----:B-1----:R-:W-:-:S03]  /*09a0*/  IMAD.MOV.U32 R23, RZ, RZ, 0x22 ;  /* 0x00000022ff177424 */ /* 0x002fc600078e00ff */
[----:B------:R1:W-:Y:S01]  /*09b0*/  STG.E desc[UR12][R2.64+0x9c], R11 ;  /* 0x00009c0b02007986 */ /* 0x0003e2000c10190c */
[----:B---3--:R-:W-:-:S03]  /*09c0*/  MOV R25, 0x5dd49f5 ;  /* 0x05dd49f500197802 */ /* 0x008fc60000000f00 */
[----:B------:R-:W-:Y:S01]  /*09d0*/  STG.E desc[UR12][R2.64+0x14], R13 ;  /* 0x0000140d02007986 */ /* 0x000fe2000c10190c */
[----:B----4-:R-:W-:-:S03]  /*09e0*/  IMAD.U32 R5, RZ, RZ, UR9 ;  /* 0x00000009ff057e24 */ /* 0x010fc6000f8e00ff */
[----:B------:R-:W-:Y:S01]  /*09f0*/  STG.E desc[UR12][R2.64+0x68], R15 ;  /* 0x0000680f02007986 */ /* 0x000fe2000c10190c */
[----:B------:R-:W-:-:S03]  /*0a00*/  IMAD.U32 R5, RZ, RZ, UR6 ;  /* 0x00000006ff057e24 */ /* 0x000fc6000f8e00ff */
[----:B------:R-:W-:Y:S04]  /*0a10*/  STG.E desc[UR12][R2.64+0xbc], R17 ;  /* 0x0000bc1102007986 */ /* 0x000fe8000c10190c */
[----:B------:R-:W-:Y:S04]  /*0a20*/  STG.E desc[UR12][R2.64+0x34], R19 ;  /* 0x0000341302007986 */ /* 0x000fe8000c10190c */
[----:B------:R-:W-:Y:S04]  /*0a30*/  STG.E desc[UR12][R2.64+0x88], R21 ;  /* 0x0000881502007986 */ /* 0x000fe8000c10190c */
[----:B--2---:R2:W-:Y:S04]  /*0a40*/  STG.E desc[UR12][R6.64], R23 ;  /* 0x0000001706007986 */ /* 0x0045e8000c10190c */
[----:B0-----:R0:W-:Y:S04]  /*0a50*/  STG.E desc[UR12][R8.64], R25 ;  /* 0x0000001908007986 */ /* 0x0011e8000c10190c */
[----:B------:R-:W3:Y:S04]  /*0a60*/  LDG.E R0, desc[UR12][R2.64+0x4] ;  /* 0x0000040c02007981 */ /* 0x000ee8000c1e1900 */
[----:B-1----:R-:W3:Y:S01]  /*0a70*/  LDG.E R11, desc[UR12][R4.64+-0xc] ;  /* 0xfffff40c040b7981 */ /* 0x002ee2000c1e1900 */
[----:B------:R-:W-:Y:S01]  /*0a80*/  UMOV UR6, 0x3c8253c0 ;  /* 0x3c8253c000067882 */ /* 0x000fe20000000000 */
[----:B------:R-:W-:-:S02]  /*0a90*/  UMOV UR7, 0x5 ;  /* 0x0000000500077882 */ /* 0x000fc40000000000 */
[----:B------:R-:W-:-:S04]  /*0aa0*/  UIMAD.WIDE.U32 UR6, UP0, URZ, 0x4129e413, UR6 ;  /* 0x4129e413ff0678a5 */ /* 0x000fc8000f800006 */
[----:B------:R-:W-:Y:S02]  /*0ab0*/  UIADD3.X UR9, UPT, UPT, URZ, URZ, URZ, UP0, !UPT ;  /* 0x000000ffff097290 */ /* 0x000fe400087fe4ff */
[----:B------:R-:W-:Y:S01]  /*0ac0*/  UIADD3 URZ, UP0, UPT, UR6, 0x8, URZ ;  /* 0x0000000806ff7890 */ /* 0x000fe2000ff1e0ff */
[----:B------:R-:W-:-:S03]  /*0ad0*/  UMOV UR8, UR7 ;  /* 0x0000000700087c82 */ /* 0x000fc60008000000 */
[----:B------:R-:W-:-:S04]  /*0ae0*/  UIMAD.WIDE.U32.X UR6, URZ, 0x29e4129e, UR8, UP0 ;  /* 0x29e4129eff0678a5 */ /* 0x000fc800080e0408 */
[----:B------:R-:W-:-:S04]  /*0af0*/  UIADD3 UR8, UP0, UPT, -UR6, 0x20, URZ ;  /* 0x0000002006087890 */ /* 0x000fc8000ff1e1ff */
[----:B------:R-:W-:-:S04]  /*0b00*/  UIADD3.X UR9, UPT, UPT, URZ, ~UR7, URZ, UP0, !UPT ;  /* 0x80000007ff097290 */ /* 0x000fc800087fe4ff */
[----:B------:R-:W-:Y:S02]  /*0b10*/  USHF.R.U64 UR8, UR8, 0x1, UR9 ;  /* 0x0000000108087899 */ /* 0x000fe40008001209 */
[----:B------:R-:W-:Y:S02]  /*0b20*/  USHF.R.U32.HI UR9, URZ, 0x1, UR9 ;  /* 0x00000001ff097899 */ /* 0x000fe40008011609 */
[----:B------:R-:W-:-:S04]  /*0b30*/  UIADD3 UR6, UP0, UPT, UR8, UR6, URZ ;  /* 0x0000000608067290 */ /* 0x000fc8000ff1e0ff */
[----:B------:R-:W-:-:S04]  /*0b40*/  UIADD3.X UR8, UPT, UPT, UR9, UR7, URZ, UP0, !UPT ;  /* 0x0000000709087290 */ /* 0x000fc800087fe4ff */
[----:B------:R-:W-:Y:S02]  /*0b50*/  USHF.R.U32.HI UR7, URZ, 0x5, UR8 ;  /* 0x00000005ff077899 */ /* 0x000fe40008011608 */
[----:B------:R-:W-:Y:S02]  /*0b60*/  USHF.R.U64 UR6, UR6, 0x5, UR8 ;  /* 0x0000000506067899 */ /* 0x000fe40008001208 */
[----:B------:R-:W-:Y:S02]  /*0b70*/  UIMAD UR7, UR7, -0xdc, URZ ;  /* 0xffffff24070778a4 */ /* 0x000fe4000f8e02ff */
[----:B------:R-:W-:-:S04]  /*0b80*/  UIMAD.WIDE.U32 UR8, UR6, -0xdc, UR4 ;  /* 0xffffff24060878a5 */ /* 0x000fc8000f8e0004 */
[----:B------:R-:W-:Y:S02]  /*0b90*/  UIADD3 UR6, UPT, UPT, UR9, -UR6, UR7 ;  /* 0x8000000609067290 */ /* 0x000fe4000fffe007 */
[----:B--2---:R-:W-:Y:S02]  /*0ba0*/  IMAD.U32 R7, RZ, RZ, UR9 ;  /* 0x00000009ff077e24 */ /* 0x004fe4000f8e00ff */
[----:B------:R-:W-:Y:S02]  /*0bb0*/  IMAD.U32 R6, RZ, RZ, UR8 ;  /* 0x00000008ff067e24 */ /* 0x000fe4000f8e00ff */
[----:B------:R-:W-:Y:S01]  /*0bc0*/  IMAD.U32 R7, RZ, RZ, UR6 ;  /* 0x00000006ff077e24 */ /* 0x000fe2000f8e00ff */
[----:B---3--:R-:W-:Y:S02]  /*0bd0*/  IADD3 R11, PT, PT, R0, -R11, RZ ;  /* 0x8000000b000b7210 */ /* 0x008fe40007ffe0ff */
[----:B------:R-:W2:Y:S02]  /*0be0*/  LDG.E R0, desc[UR12][R2.64+0x8] ;  /* 0x0000080c02007981 */ /* 0x000ea4000c1e1900 */
[----:B------:R-:W-:-:S13]  /*0bf0*/  ISETP.GE.AND P0, PT, R11, RZ, PT ;  /* 0x000000ff0b00720c */ /* 0x000fda0003f06270 */
[----:B------:R-:W-:-:S05]  /*0c00*/  @!P0 IADD3 R11, PT, PT, R11, 0x3b9aca00, RZ ;  /* 0x3b9aca000b0b8810 */ /* 0x000fca0007ffe0ff */
[----:B------:R2:W-:Y:S04]  /*0c10*/  STG.E desc[UR12][R2.64+0x4], R11 ;  /* 0x0000040b02007986 */ /* 0x0005e8000c10190c */
[----:B0-----:R-:W2:Y:S01]  /*0c20*/  LDG.E R9, desc[UR12][R6.64+-0x8] ;  /* 0xfffff80c06097981 */ /* 0x001ea2000c1e1900 */
[----:B------:R-:W-:Y:S01]  /*0c30*/  UMOV UR6, 0x6666665e ;  /* 0x6666665e00067882 */ /* 0x000fe20000000000 */
[----:B------:R-:W-:Y:S02]  /*0c40*/  UMOV UR7, 0x5 ;  /* 0x0000000500077882 */ /* 0x000fe40000000000 */
        /* <DEDUP_REMOVED lines=16> */
[----:B------:R-:W-:Y:S02]  /*0d50*/  IMAD.U32 R8, RZ, RZ, UR8 ;  /* 0x00000008ff087e24 */ /* 0x000fe4000f8e00ff */
[----:B--2---:R-:W-:Y:S02]  /*0d60*/  IMAD.IADD R11, R0, 0x1, -R9 ;  /* 0x00000001000b7824 */ /* 0x004fe400078e0a09 */
[----:B------:R-:W2:Y:S03]  /*0d70*/  LDG.E R0, desc[UR12][R2.64+0xc] ;  /* 0x00000c0c02007981 */ /* 0x000ea6000c1e1900 */
[----:B------:R-:W-:Y:S01]  /*0d80*/  ISETP.GE.AND P0, PT, R11, RZ, PT ;  /* 0x000000ff0b00720c */ /* 0x000fe20003f06270 */
[----:B------:R-:W-:Y:S01]  /*0d90*/  IMAD.U32 R9, RZ, RZ, UR9 ;  /* 0x00000009ff097e24 */ /* 0x000fe2000f8e00ff */
[----:B------:R-:W-:-:S11]  /*0da0*/  MOV R9, UR6 ;  /* 0x0000000600097c02 */ /* 0x000fd60008000f00 */
[----:B------:R-:W-:-:S05]  /*0db0*/  @!P0 VIADD R11, R11, 0x3b9aca00 ;  /* 0x3b9aca000b0b8836 */ /* 0x000fca0000000000 */
[----:B------:R0:W-:Y:S04]  /*0dc0*/  STG.E desc[UR12][R2.64+0x8], R11 ;  /* 0x0000080b02007986 */ /* 0x0001e8000c10190c */
[----:B------:R-:W2:Y:S01]  /*0dd0*/  LDG.E R13, desc[UR12][R8.64+-0x4] ;  /* 0xfffffc0c080d7981 */ /* 0x000ea2000c1e1900 */
        /* <DEDUP_REMOVED lines=13> */
[----:B------:R-:W-:Y:S02]  /*0eb0*/  USHF.R.U64 UR6, UR6, 0x5, UR7 ;  /* 0x0000000506067899 */ /* 0x000fe40008001207 */
[----:B------:R-:W-:Y:S02]  /*0ec0*/  USHF.R.U32.HI UR7, URZ, 0x5, UR7 ;  /* 0x00000005ff077899 */ /* 0x000fe40008011607 */
[----:B------:R-:W-:Y:S02]  /*0ed0*/  UIMAD.WIDE.U32 UR8, UR6, -0xdc, UR4 ;  /* 0xffffff24060878a5 */ /* 0x000fe4000f8e0004 */
[----:B------:R-:W-:-:S04]  /*0ee0*/  UIMAD UR7, UR7, -0xdc, URZ ;  /* 0xffffff24070778a4 */ /* 0x000fc8000f8e02ff */
[----:B------:R-:W-:Y:S02]  /*0ef0*/  UIADD3 UR6, UPT, UPT, UR9, -UR6, UR7 ;  /* 0x8000000609067290 */ /* 0x000fe4000fffe007 */
[----:B0-----:R-:W-:Y:S01]  /*0f00*/  MOV R11, UR9 ;  /* 0x00000009000b7c02 */ /* 0x001fe20008000f00 */
[----:B------:R-:W-:-:S03]  /*0f10*/  IMAD.U32 R10, RZ, RZ, UR8 ;  /* 0x00000008ff0a7e24 */ /* 0x000fc6000f8e00ff */
[----:B------:R-:W-:Y:S02]  /*0f20*/  IMAD.U32 R11, RZ, RZ, UR6 ;  /* 0x00000006ff0b7e24 */ /* 0x000fe4000f8e00ff */
[----:B--2---:R-:W-:Y:S02]  /*0f30*/  IMAD.IADD R13, R0, 0x1, -R13 ;  /* 0x00000001000d7824 */ /* 0x004fe400078e0a0d */
[----:B------:R-:W2:Y:S03]  /*0f40*/  LDG.E R0, desc[UR12][R2.64+0x10] ;  /* 0x0000100c02007981 */ /* 0x000ea6000c1e1900 */
[----:B------:R-:W-:-:S13]  /*0f50*/  ISETP.GE.AND P0, PT, R13, RZ, PT ;  /* 0x000000ff0d00720c */ /* 0x000fda0003f06270 */
        /* <DEDUP_REMOVED lines=14> */
[----:B------:R-:W-:Y:S02]  /*1040*/  UIADD3 UR8, UP1, UPT, UR8, UR6, URZ ;  /* 0x0000000608087290 */ /* 0x000fe4000ff3e0ff */
[----:B------:R-:W-:Y:S02]  /*1050*/  UIADD3 UR6, UP0, UPT, UR4, 0x10, URZ ;  /* 0x0000001004067890 */ /* 0x000fe4000ff1e0ff */
[----:B------:R-:W-:Y:S02]  /*1060*/  UIADD3.X UR10, UPT, UPT, UR10, UR7, URZ, UP1, !UPT ;  /* 0x000000070a0a7290 */ /* 0x000fe40008ffe4ff */
[----:B------:R-:W-:-:S02]  /*1070*/  UIADD3.X UR7, UPT, UPT, URZ, UR5, URZ, UP0, !UPT ;  /* 0x00000005ff077290 */ /* 0x000fc400087fe4ff */
[----:B------:R-:W-:Y:S02]  /*1080*/  USHF.R.U32.HI UR9, URZ, 0x5, UR10 ;  /* 0x00000005ff097899 */ /* 0x000fe4000801160a */
[----:B------:R-:W-:Y:S02]  /*1090*/  USHF.R.U64 UR8, UR8, 0x5, UR10 ;  /* 0x0000000508087899 */ /* 0x000fe4000800120a */
[----:B------:R-:W-:Y:S02]  /*10a0*/  UIMAD UR9, UR9, -0xdc, URZ ;  /* 0xffffff24090978a4 */ /* 0x000fe4000f8e02ff */
[----:B------:R-:W-:-:S04]  /*10b0*/  UIMAD.WIDE.U32 UR10, UR8, -0xdc, UR6 ;  /* 0xffffff24080a78a5 */ /* 0x000fc8000f8e0006 */
[----:B------:R-:W-:Y:S02]  /*10c0*/  UIADD3 UR8, UPT, UPT, UR11, -UR8, UR9 ;  /* 0x800000080b087290 */ /* 0x000fe4000fffe009 */
[----:B0-----:R-:W-:Y:S01]  /*10d0*/  IMAD.U32 R13, RZ, RZ, UR11 ;  /* 0x0000000bff0d7e24 */ /* 0x001fe2000f8e00ff */
[----:B------:R-:W-:-:S03]  /*10e0*/  MOV R12, UR10 ;  /* 0x0000000a000c7c02 */ /* 0x000fc60008000f00 */
        /* <DEDUP_REMOVED lines=25> */
[----:B0-----:R-:W-:Y:S02]  /*1280*/  IMAD.U32 R15, RZ, RZ, UR11 ;  /* 0x0000000bff0f7e24 */ /* 0x001fe4000f8e00ff */
[----:B------:R-:W-:Y:S02]  /*1290*/  IMAD.U32 R14, RZ, RZ, UR10 ;  /* 0x0000000aff0e7e24 */ /* 0x000fe4000f8e00ff */
[----:B------:R-:W-:Y:S01]  /*12a0*/  IMAD.U32 R15, RZ, RZ, UR8 ;  /* 0x00000008ff0f7e24 */ /* 0x000fe2000f8e00ff */
[----:B--2---:R-:W-:Y:S02]  /*12b0*/  IADD3 R17, PT, PT, R0, -R17, RZ ;  /* 0x8000001100117210 */ /* 0x004fe40007ffe0ff */
[----:B------:R-:W2:Y:S02]  /*12c0*/  LDG.E R0, desc[UR12][R2.64+0x18] ;  /* 0x0000180c02007981 */ /* 0x000ea4000c1e1900 */
[----:B------:R-:W-:-:S13]  /*12d0*/  ISETP.GE.AND P0, PT, R17, RZ, PT ;  /* 0x000000ff1100720c */ /* 0x000fda0003f06270 */
[----:B------:R-:W-:-:S05]  /*12e0*/  @!P0 IADD3 R17, PT, PT, R17, 0x3b9aca00, RZ ;  /* 0x3b9aca0011118810 */ /* 0x000fca0007ffe0ff */
        /* <DEDUP_REMOVED lines=22> */
[----:B------:R-:W-:Y:S01]  /*1450*/  MOV R17, UR8 ;  /* 0x0000000800117c02 */ /* 0x000fe20008000f00 */
        /* <DEDUP_REMOVED lines=684> */
[----:B0-----:R-:W-:Y:S02]  /*3f20*/  IMAD.U32 R67, RZ, RZ, UR7 ;  /* 0x00000007ff437e24 */ /* 0x001fe4000f8e00ff */
[----:B------:R-:W-:Y:S02]  /*3f30*/  IMAD.U32 R66, RZ, RZ, UR6 ;  /* 0x00000006ff427e24 */ /* 0x000fe4000f8e00ff */
[----:B------:R-:W-:Y:S02]  /*3f40*/  MOV R67, UR8 ;  /* 0x0000000800437c02 */ /* 0x000fe40008000f00 */
[----:B--2---:R-:W-:Y:S02]  /*3f50*/  IADD3 R69, PT, PT, R0, -R69, RZ ;  /* 0x8000004500457210 */ /* 0x004fe40007ffe0ff */
[----:B------:R-:W2:Y:S02]  /*3f60*/  LDG.E R0, desc[UR12][R2.64+0x80] ;  /* 0x0000800c02007981 */ /* 0x000ea4000c1e1900 */
        /* <DEDUP_REMOVED lines=456> */
[----:B------:R-:W-:Y:S02]  /*5bf0*/  UIADD3 URZ, UP0, UPT, UR4, 0xc0, URZ ;  /* 0x000000c004ff7890 */ /* 0x000fe4000ff1e0ff */
[----:B------:R-:W-:Y:S02]  /*5c00*/  UIADD3.X UR10, UPT, UPT, UR10, UR7, URZ, UP1, !UPT ;  /* 0x000000070a0a7290 */ /* 0x000fe40008ffe4ff */
[----:B------:R-:W-:-:S02]  /*5c10*/  UIADD3 UR6, UPT, UPT, UR4, 0xc0, URZ ;  /* 0x000000c004067890 */ /* 0x000fc4000fffe0ff */
[----:B------:R-:W-:Y:S02]  /*5c20*/  UIADD3.X UR7, UPT, UPT, URZ, UR5, URZ, UP0, !UPT ;  /* 0x00000005ff077290 */ /* 0x000fe400087fe4ff */
        /* <DEDUP_REMOVED lines=80> */
[----:B------:R-:W-:-:S03]  /*6130*/  UIADD3.X UR9, UPT, UPT, UR11, UR9, URZ, UP0, !UPT ;  /* 0x000000090b097290 */ /* 0x000fc600087fe4ff */
[----:B------:R-:W1:Y:S01]  /*6140*/  LDCU UR10, c[0x4][0x68] ;  /* 0x01000d00ff0a77ac */ /* 0x000e620008000800 */
        /* <DEDUP_REMOVED lines=25> */
[----:B------:R-:W-:Y:S01]  /*62e0*/  UIADD3 UR6, UP1, UPT, UR8, UR6, URZ ;  /* 0x0000000608067290 */ /* 0x000fe2000ff3e0ff */
[----:B------:R-:W3:Y:S01]  /*62f0*/  LDC.64 R112, c[0x4][0x68] ;  /* 0x01001a00ff707b82 */ /* 0x000ee20000000a00 */
[----:B------:R-:W-:Y:S02]  /*6300*/  UIADD3 URZ, UP0, UPT, UR4, 0xd0, URZ ;  /* 0x000000d004ff7890 */ /* 0x000fe4000ff1e0ff */
[----:B------:R-:W-:Y:S02]  /*6310*/  UIADD3.X UR4, UPT, UPT, UR9, UR7, URZ, UP1, !UPT ;  /* 0x0000000709047290 */ /* 0x000fe40008ffe4ff */
[----:B-1----:R-:W-:-:S02]  /*6320*/  UIADD3 UR10, UPT, UPT, UR10, 0x8c, URZ ;  /* 0x0000008c0a0a7890 */ /* 0x002fc4000fffe0ff */
[----:B------:R-:W-:Y:S02]  /*6330*/  UIADD3.X UR9, UPT, UPT, URZ, UR5, URZ, UP0, !UPT ;  /* 0x00000005ff097290 */ /* 0x000fe400087fe4ff */
[----:B------:R-:W-:Y:S02]  /*6340*/  USHF.R.U32.HI UR5, URZ, 0x5, UR4 ;  /* 0x00000005ff057899 */ /* 0x000fe40008011604 */
[----:B------:R-:W-:Y:S02]  /*6350*/  UIADD3 UR8, UPT, UPT, UR10, 0xd0, URZ ;  /* 0x000000d00a087890 */ /* 0x000fe4000fffe0ff */
[----:B------:R-:W-:Y:S02]  /*6360*/  USHF.R.U64 UR4, UR6, 0x5, UR4 ;  /* 0x0000000506047899 */ /* 0x000fe40008001204 */
[----:B------:R-:W-:Y:S02]  /*6370*/  UIMAD UR5, UR5, -0xdc, URZ ;  /* 0xffffff24050578a4 */ /* 0x000fe4000f8e02ff */
[----:B------:R-:W-:-:S04]  /*6380*/  UIMAD.WIDE.U32 UR6, UR4, -0xdc, UR8 ;  /* 0xffffff24040678a5 */ /* 0x000fc8000f8e0008 */
[----:B------:R-:W-:Y:S02]  /*6390*/  UIADD3 UR4, UPT, UPT, UR7, -UR4, UR5 ;  /* 0x8000000407047290 */ /* 0x000fe4000fffe005 */
[----:B0-----:R-:W-:Y:S02]  /*63a0*/  IMAD.U32 R109, RZ, RZ, UR7 ;  /* 0x00000007ff6d7e24 */ /* 0x001fe4000f8e00ff */
[----:B------:R-:W-:Y:S02]  /*63b0*/  IMAD.U32 R108, RZ, RZ, UR6 ;  /* 0x00000006ff6c7e24 */ /* 0x000fe4000f8e00ff */
[----:B------:R-:W-:Y:S02]  /*63c0*/  MOV R109, UR4 ;  /* 0x00000004006d7c02 */ /* 0x000fe40008000f00 */
[----:B--2---:R-:W-:-:S04]  /*63d0*/  IADD3 R111, PT, PT, R0, -R111, RZ ;  /* 0x8000006f006f7210 */ /* 0x004fc80007ffe0ff */
[----:B------:R-:W-:-:S13]  /*63e0*/  ISETP.GE.AND P0, PT, R111, RZ, PT ;  /* 0x000000ff6f00720c */ /* 0x000fda0003f06270 */
[----:B------:R-:W-:-:S05]  /*63f0*/  @!P0 VIADD R111, R111, 0x3b9aca00 ;  /* 0x3b9aca006f6f8836 */ /* 0x000fca0000000000 */
[----:B------:R0:W-:Y:S04]  /*6400*/  STG.E desc[UR12][R2.64+0xd0], R111 ;  /* 0x0000d06f02007986 */ /* 0x0001e8000c10190c */
[----:B------:R-:W2:Y:S04]  /*6410*/  LDG.E R115, desc[UR12][R108.64+-0xc] ;  /* 0xfffff40c6c737981 */ /* 0x000ea8000c1e1900 */
[----:B---3--:R-:W2:Y:S01]  /*6420*/  LDG.E R0, desc[UR12][R112.64+0xd4] ;  /* 0x0000d40c70007981 */ /* 0x008ea2000c1e1900 */
        /* <DEDUP_REMOVED lines=12> */
[----:B0-----:R-:W0:Y:S03]  /*64f0*/  LDC.64 R2, c[0x4][0x68] ;  /* 0x01001a00ff027b82 */ /* 0x001e260000000a00 */
[----:B------:R-:W-:-:S04]  /*6500*/  UIADD3.X UR6, UPT, UPT, UR7, UR5, URZ, UP0, !UPT ;  /* 0x0000000507067290 */ /* 0x000fc800087fe4ff */
[----:B------:R-:W-:Y:S02]  /*6510*/  USHF.R.U32.HI UR5, URZ, 0x5, UR6 ;  /* 0x00000005ff057899 */ /* 0x000fe40008011606 */
[----:B------:R-:W-:Y:S02]  /*6520*/  USHF.R.U64 UR4, UR4, 0x5, UR6 ;  /* 0x0000000504047899 */ /* 0x000fe40008001206 */
[----:B------:R-:W-:Y:S02]  /*6530*/  UIMAD UR5, UR5, -0xdc, URZ ;  /* 0xffffff24050578a4 */ /* 0x000fe4000f8e02ff */
[----:B------:R-:W-:-:S04]  /*6540*/  UIMAD.WIDE.U32 UR6, UR4, -0xdc, UR8 ;  /* 0xffffff24040678a5 */ /* 0x000fc8000f8e0008 */
[----:B------:R-:W-:Y:S02]  /*6550*/  UIADD3 UR4, UPT, UPT, UR7, -UR4, UR5 ;  /* 0x8000000407047290 */ /* 0x000fe4000fffe005 */
[----:B------:R-:W-:Y:S01]  /*6560*/  IMAD.U32 R111, RZ, RZ, UR7 ;  /* 0x00000007ff6f7e24 */ /* 0x000fe2000f8e00ff */
[----:B------:R-:W-:-:S03]  /*6570*/  MOV R110, UR6 ;  /* 0x00000006006e7c02 */ /* 0x000fc60008000f00 */
[----:B------:R-:W-:Y:S02]  /*6580*/  IMAD.U32 R111, RZ, RZ, UR4 ;  /* 0x00000004ff6f7e24 */ /* 0x000fe4000f8e00ff */
[----:B--2---:R-:W-:-:S05]  /*6590*/  IMAD.IADD R115, R0, 0x1, -R115 ;  /* 0x0000000100737824 */ /* 0x004fca00078e0a73 */
[----:B------:R-:W-:-:S13]  /*65a0*/  ISETP.GE.AND P0, PT, R115, RZ, PT ;  /* 0x000000ff7300720c */ /* 0x000fda0003f06270 */
[----:B------:R-:W-:-:S05]  /*65b0*/  @!P0 IADD3 R115, PT, PT, R115, 0x3b9aca00, RZ ;  /* 0x3b9aca0073738810 */ /* 0x000fca0007ffe0ff */
[----:B------:R1:W-:Y:S04]  /*65c0*/  STG.E desc[UR12][R112.64+0xd4], R115 ;  /* 0x0000d47370007986 */ /* 0x0003e8000c10190c */
[----:B------:R-:W2:Y:S04]  /*65d0*/  LDG.E R117, desc[UR12][R110.64+-0x8] ;  /* 0xfffff80c6e757981 */ /* 0x000ea8000c1e1900 */
[----:B0-----:R-:W2:Y:S01]  /*65e0*/  LDG.E R0, desc[UR12][R2.64+0xd8] ;  /* 0x0000d80c02007981 */ /* 0x001ea2000c1e1900 */
        /* <DEDUP_REMOVED lines=18> */
[----:B-1----:R-:W-:Y:S01]  /*6710*/  MOV R113, UR9 ;  /* 0x0000000900717c02 */ /* 0x002fe20008000f00 */
[----:B------:R-:W-:-:S03]  /*6720*/  IMAD.U32 R112, RZ, RZ, UR8 ;  /* 0x00000008ff707e24 */ /* 0x000fc6000f8e00ff */
[----:B------:R-:W-:Y:S02]  /*6730*/  IMAD.U32 R113, RZ, RZ, UR4 ;  /* 0x00000004ff717e24 */ /* 0x000fe4000f8e00ff */
[----:B--2---:R-:W-:Y:S02]  /*6740*/  IMAD.IADD R117, R0, 0x1, -R117 ;  /* 0x0000000100757824 */ /* 0x004fe400078e0a75 */
[----:B------:R-:W2:Y:S03]  /*6750*/  LDG.E R0, desc[UR12][R2.64+0xdc] ;  /* 0x0000dc0c02007981 */ /* 0x000ea6000c1e1900 */
[----:B------:R-:W-:-:S13]  /*6760*/  ISETP.GE.AND P0, PT, R117, RZ, PT ;  /* 0x000000ff7500720c */ /* 0x000fda0003f06270 */
[----:B------:R-:W-:-:S05]  /*6770*/  @!P0 VIADD R117, R117, 0x3b9aca00 ;  /* 0x3b9aca0075758836 */ /* 0x000fca0000000000 */
[----:B------:R0:W-:Y:S04]  /*6780*/  STG.E desc[UR12][R2.64+0xd8], R117 ;  /* 0x0000d87502007986 */ /* 0x0001e8000c10190c */
[----:B------:R-:W2:Y:S02]  /*6790*/  LDG.E R115, desc[UR12][R112.64+-0x4] ;  /* 0xfffffc0c70737981 */ /* 0x000ea4000c1e1900 */
[----:B--2---:R-:W-:Y:S02]  /*67a0*/  IADD3 R115, PT, PT, R0, -R115, RZ ;  /* 0x8000007300737210 */ /* 0x004fe40007ffe0ff */
[----:B------:R-:W2:Y:S02]  /*67b0*/  LDG.E R0, desc[UR12][R2.64+0x4] ;  /* 0x0000040c02007981 */ /* 0x000ea4000c1e1900 */
[----:B------:R-:W-:-:S13]  /*67c0*/  ISETP.GE.AND P0, PT, R115, RZ, PT ;  /* 0x000000ff7300720c */ /* 0x000fda0003f06270 */
[----:B------:R-:W-:-:S05]  /*67d0*/  @!P0 VIADD R115, R115, 0x3b9aca00 ;  /* 0x3b9aca0073738836 */ /* 0x000fca0000000000 */
[----:B------:R1:W-:Y:S04]  /*67e0*/  STG.E desc[UR12][R2.64+0xdc], R115 ;  /* 0x0000dc7302007986 */ /* 0x0003e8000c10190c */
[----:B------:R-:W2:Y:S02]  /*67f0*/  LDG.E R119, desc[UR12][R4.64+-0xc] ;  /* 0xfffff40c04777981 */ /* 0x000ea4000c1e1900 */
[----:B--2---:R-:W-:Y:S02]  /*6800*/  IMAD.IADD R119, R0, 0x1, -R119 ;  /* 0x0000000100777824 */ /* 0x004fe400078e0a77 */
[----:B------:R-:W2:Y:S03]  /*6810*/  LDG.E R0, desc[UR12][R2.64+0x8] ;  /* 0x0000080c02007981 */ /* 0x000ea6000c1e1900 */
[----:B------:R-:W-:-:S13]  /*6820*/  ISETP.GE.AND P0, PT, R119, RZ, PT ;  /* 0x000000ff7700720c */ /* 0x000fda0003f06270 */
[----:B------:R-:W-:-:S05]  /*6830*/  @!P0 IADD3 R119, PT, PT, R119, 0x3b9aca00, RZ ;  /* 0x3b9aca0077778810 */ /* 0x000fca0007ffe0ff */
[----:B------:R3:W-:Y:S04]  /*6840*/  STG.E desc[UR12][R2.64+0x4], R119 ;  /* 0x0000047702007986 */ /* 0x0007e8000c10190c */
[----:B0-----:R-:W2:Y:S02]  /*6850*/  LDG.E R117, desc[UR12][R6.64+-0x8] ;  /* 0xfffff80c06757981 */ /* 0x001ea4000c1e1900 */
[----:B--2---:R-:W-:Y:S02]  /*6860*/  IMAD.IADD R117, R0, 0x1, -R117 ;  /* 0x0000000100757824 */ /* 0x004fe400078e0a75 */
[----:B------:R-:W2:Y:S03]  /*6870*/  LDG.E R0, desc[UR12][R2.64+0xc] ;  /* 0x00000c0c02007981 */ /* 0x000ea6000c1e1900 */
[----:B------:R-:W-:-:S13]  /*6880*/  ISETP.GE.AND P0, PT, R117, RZ, PT ;  /* 0x000000ff7500720c */ /* 0x000fda0003f06270 */
[----:B------:R-:W-:-:S05]  /*6890*/  @!P0 VIADD R117, R117, 0x3b9aca00 ;  /* 0x3b9aca0075758836 */ /* 0x000fca0000000000 */
[----:B------:R0:W-:Y:S04]  /*68a0*/  STG.E desc[UR12][R2.64+0x8], R117 ;  /* 0x0000087502007986 */ /* 0x0001e8000c10190c */
[----:B-1----:R-:W2:Y:S02]  /*68b0*/  LDG.E R115, desc[UR12][R8.64+-0x4] ;  /* 0xfffffc0c08737981 */ /* 0x002ea4000c1e1900 */
[----:B--2---:R-:W-:Y:S02]  /*68c0*/  IADD3 R115, PT, PT, R0, -R115, RZ ;  /* 0x8000007300737210 */ /* 0x004fe40007ffe0ff */
[----:B------:R-:W2:Y:S02]  /*68d0*/  LDG.E R0, desc[UR12][R2.64+0x10] ;  /* 0x0000100c02007981 */ /* 0x000ea4000c1e1900 */
[----:B------:R-:W-:-:S13]  /*68e0*/  ISETP.GE.AND P0, PT, R115, RZ, PT ;  /* 0x000000ff7300720c */ /* 0x000fda0003f06270 */
[----:B------:R-:W-:-:S05]  /*68f0*/  @!P0 VIADD R115, R115, 0x3b9aca00 ;  /* 0x3b9aca0073738836 */ /* 0x000fca0000000000 */
[----:B------:R1:W-:Y:S04]  /*6900*/  STG.E desc[UR12][R2.64+0xc], R115 ;  /* 0x00000c7302007986 */ /* 0x0003e8000c10190c */
[----:B---3--:R-:W2:Y:S02]  /*6910*/  LDG.E R119, desc[UR12][R10.64] ;  /* 0x0000000c0a777981 */ /* 0x008ea4000c1e1900 */
        /* <DEDUP_REMOVED lines=634> */
[----:B------:R-:W-:Y:S04]  /*90c0*/  STG.E desc[UR12][R2.64+0xd8], R119 ;  /* 0x0000d87702007986 */ /* 0x000fe8000c10190c */
[----:B0-----:R-:W2:Y:S02]  /*90d0*/  LDG.E R117, desc[UR12][R112.64+-0x4] ;  /* 0xfffffc0c70757981 */ /* 0x001ea4000c1e1900 */
[----:B--2---:R-:W-:Y:S02]  /*90e0*/  IMAD.IADD R121, R0, 0x1, -R117 ;  /* 0x0000000100797824 */ /* 0x004fe400078e0a75 */
[----:B------:R-:W1:Y:S03]  /*90f0*/  LDG.E R0, desc[UR12][R2.64+0x4] ;  /* 0x0000040c02007981 */ /* 0x000e66000c1e1900 */
[----:B------:R-:W-:-:S13]  /*9100*/  ISETP.GE.AND P0, PT, R121, RZ, PT ;  /* 0x000000ff7900720c */ /* 0x000fda0003f06270 */
[----:B------:R-:W-:-:S05]  /*9110*/  @!P0 VIADD R121, R121, 0x3b9aca00 ;  /* 0x3b9aca0079798836 */ /* 0x000fca0000000000 */
[----:B------:R-:W-:Y:S04]  /*9120*/  STG.E desc[UR12][R2.64+0xdc], R121 ;  /* 0x0000dc7902007986 */ /* 0x000fe8000c10190c */
[----:B------:R-:W1:Y:S02]  /*9130*/  LDG.E R5, desc[UR12][R4.64+-0xc] ;  /* 0xfffff40c04057981 */ /* 0x000e64000c1e1900 */
[----:B-1----:R-:W-:Y:S02]  /*9140*/  IADD3 R115, PT, PT, R0, -R5, RZ ;  /* 0x8000000500737210 */ /* 0x002fe40007ffe0ff */
[----:B------:R-:W2:Y:S02]  /*9150*/  LDG.E R0, desc[UR12][R2.64+0x8] ;  /* 0x0000080c02007981 */ /* 0x000ea4000c1e1900 */
[----:B------:R-:W-:-:S13]  /*9160*/  ISETP.GE.AND P0, PT, R115, RZ, PT ;  /* 0x000000ff7300720c */ /* 0x000fda0003f06270 */
[----:B------:R-:W-:-:S05]  /*9170*/  @!P0 VIADD R115, R115, 0x3b9aca00 ;  /* 0x3b9aca0073738836 */ /* 0x000fca0000000000 */
[----:B------:R-:W-:Y:S04]  /*9180*/  STG.E desc[UR12][R2.64+0x4], R115 ;  /* 0x0000047302007986 */ /* 0x000fe8000c10190c */
[----:B------:R-:W2:Y:S02]  /*9190*/  LDG.E R7, desc[UR12][R6.64+-0x8] ;  /* 0xfffff80c06077981 */ /* 0x000ea4000c1e1900 */
[----:B--2---:R-:W-:Y:S02]  /*91a0*/  IMAD.IADD R117, R0, 0x1, -R7 ;  /* 0x0000000100757824 */ /* 0x004fe400078e0a07 */
[----:B------:R-:W2:Y:S03]  /*91b0*/  LDG.E R0, desc[UR12][R2.64+0xc] ;  /* 0x00000c0c02007981 */ /* 0x000ea6000c1e1900 */
[----:B------:R-:W-:-:S13]  /*91c0*/  ISETP.GE.AND P0, PT, R117, RZ, PT ;  /* 0x000000ff7500720c */ /* 0x000fda0003f06270 */
[----:B------:R-:W-:-:S05]  /*91d0*/  @!P0 IADD3 R117, PT, PT, R117, 0x3b9aca00, RZ ;  /* 0x3b9aca0075758810 */ /* 0x000fca0007ffe0ff */
[----:B------:R-:W-:Y:S04]  /*91e0*/  STG.E desc[UR12][R2.64+0x8], R117 ;  /* 0x0000087502007986 */ /* 0x000fe8000c10190c */
[----:B------:R-:W2:Y:S02]  /*91f0*/  LDG.E R9, desc[UR12][R8.64+-0x4] ;  /* 0xfffffc0c08097981 */ /* 0x000ea4000c1e1900 */
        /* <DEDUP_REMOVED lines=13> */
[----:B------:R-:W0:Y:S03]  /*92d0*/  LDG.E R0, desc[UR12][R2.64+0x18] ;  /* 0x0000180c02007981 */ /* 0x000e26000c1e1900 */
[----:B------:R-:W-:-:S13]  /*92e0*/  ISETP.GE.AND P0, PT, R9, RZ, PT ;  /* 0x000000ff0900720c */ /* 0x000fda0003f06270 */
[----:B------:R-:W-:-:S05]  /*92f0*/  @!P0 IADD3 R9, PT, PT, R9, 0x3b9aca00, RZ ;  /* 0x3b9aca0009098810 */ /* 0x000fca0007ffe0ff */
[----:B------:R2:W-:Y:S04]  /*9300*/  STG.E desc[UR12][R2.64+0x14], R9 ;  /* 0x0000140902007986 */ /* 0x0005e8000c10190c */
[----:B------:R-:W0:Y:S02]  /*9310*/  LDG.E R15, desc[UR12][R14.64+-0x8] ;  /* 0xfffff80c0e0f7981 */ /* 0x000e24000c1e1900 */
[----:B0-----:R-:W-:Y:S02]  /*9320*/  IMAD.IADD R5, R0, 0x1, -R15 ;  /* 0x0000000100057824 */ /* 0x001fe400078e0a0f */
[----:B------:R-:W1:Y:S03]  /*9330*/  LDG.E R0, desc[UR12][R2.64+0x1c] ;  /* 0x00001c0c02007981 */ /* 0x000e66000c1e1900 */
[----:B------:R-:W-:-:S13]  /*9340*/  ISETP.GE.AND P0, PT, R5, RZ, PT ;  /* 0x000000ff0500720c */ /* 0x000fda0003f06270 */
[----:B------:R-:W-:-:S05]  /*9350*/  @!P0 VIADD R5, R5, 0x3b9aca00 ;  /* 0x3b9aca0005058836 */ /* 0x000fca0000000000 */
[----:B------:R0:W-:Y:S04]  /*9360*/  STG.E desc[UR12][R2.64+0x18], R5 ;  /* 0x0000180502007986 */ /* 0x0001e8000c10190c */
[----:B------:R-:W1:Y:S02]  /*9370*/  LDG.E R17, desc[UR12][R16.64+-0x4] ;  /* 0xfffffc0c10117981 */ /* 0x000e64000c1e1900 */
[----:B-1----:R-:W-:Y:S02]  /*9380*/  IADD3 R7, PT, PT, R0, -R17, RZ ;  /* 0x8000001100077210 */ /* 0x002fe40007ffe0ff */
        /* <DEDUP_REMOVED lines=261> */
[----:B------:R1:W-:Y:S04]  /*a3e0*/  STG.E desc[UR12][R2.64+0xc8], R9 ;  /* 0x0000c80902007986 */ /* 0x0003e8000c10190c */
[----:B------:R-:W2:Y:S02]  /*a3f0*/  LDG.E R105, desc[UR12][R104.64+-0x4] ;  /* 0xfffffc0c68697981 */ /* 0x000ea4000c1e1900 */
[----:B--2---:R-:W-:Y:S02]  /*a400*/  IMAD.IADD R11, R0, 0x1, -R105 ;  /* 0x00000001000b7824 */ /* 0x004fe400078e0a69 */
[----:B------:R-:W0:Y:S03]  /*a410*/  LDG.E R0, desc[UR12][R2.64+0xd0] ;  /* 0x0000d00c02007981 */ /* 0x000e26000c1e1900 */
[----:B------:R-:W-:-:S13]  /*a420*/  ISETP.GE.AND P0, PT, R11, RZ, PT ;  /* 0x000000ff0b00720c */ /* 0x000fda0003f06270 */
[----:B------:R-:W-:-:S05]  /*a430*/  @!P0 VIADD R11, R11, 0x3b9aca00 ;  /* 0x3b9aca000b0b8836 */ /* 0x000fca0000000000 */
[----:B------:R2:W-:Y:S04]  /*a440*/  STG.E desc[UR12][R2.64+0xcc], R11 ;  /* 0x0000cc0b02007986 */ /* 0x0005e8000c10190c */
[----:B------:R-:W0:Y:S02]  /*a450*/  LDG.E R107, desc[UR12][R106.64] ;  /* 0x0000000c6a6b7981 */ /* 0x000e24000c1e1900 */
[----:B0-----:R-:W-:Y:S02]  /*a460*/  IADD3 R5, PT, PT, R0, -R107, RZ ;  /* 0x8000006b00057210 */ /* 0x001fe40007ffe0ff */
[----:B------:R-:W1:Y:S02]  /*a470*/  LDG.E R0, desc[UR12][R2.64+0xd4] ;  /* 0x0000d40c02007981 */ /* 0x000e64000c1e1900 */
[----:B------:R-:W-:-:S13]  /*a480*/  ISETP.GE.AND P0, PT, R5, RZ, PT ;  /* 0x000000ff0500720c */ /* 0x000fda0003f06270 */
[----:B------:R-:W-:-:S05]  /*a490*/  @!P0 VIADD R5, R5, 0x3b9aca00 ;  /* 0x3b9aca0005058836 */ /* 0x000fca0000000000 */
[----:B------:R0:W-:Y:S04]  /*a4a0*/  STG.E desc[UR12][R2.64+0xd0], R5 ;  /* 0x0000d00502007986 */ /* 0x0001e8000c10190c */
[----:B------:R-:W1:Y:S02]  /*a4b0*/  LDG.E R109, desc[UR12][R108.64+-0xc] ;  /* 0xfffff40c6c6d7981 */ /* 0x000e64000c1e1900 */
[----:B-1----:R-:W-:Y:S02]  /*a4c0*/  IMAD.IADD R9, R0, 0x1, -R109 ;  /* 0x0000000100097824 */ /* 0x002fe400078e0a6d */
[----:B------:R-:W2:Y:S03]  /*a4d0*/  LDG.E R0, desc[UR12][R2.64+0xd8] ;  /* 0x0000d80c02007981 */ /* 0x000ea6000c1e1900 */
[----:B------:R-:W-:-:S13]  /*a4e0*/  ISETP.GE.AND P0, PT, R9, RZ, PT ;  /* 0x000000ff0900720c */ /* 0x000fda0003f06270 */
[----:B------:R-:W-:-:S05]  /*a4f0*/  @!P0 IADD3 R9, PT, PT, R9, 0x3b9aca00, RZ ;  /* 0x3b9aca0009098810 */ /* 0x000fca0007ffe0ff */
[----:B------:R1:W-:Y:S04]  /*a500*/  STG.E desc[UR12][R2.64+0xd4], R9 ;  /* 0x0000d40902007986 */ /* 0x0003e8000c10190c */
[----:B------:R-:W2:Y:S02]  /*a510*/  LDG.E R111, desc[UR12][R110.64+-0x8] ;  /* 0xfffff80c6e6f7981 */ /* 0x000ea4000c1e1900 */
[----:B--2---:R-:W-:Y:S02]  /*a520*/  IMAD.IADD R11, R0, 0x1, -R111 ;  /* 0x00000001000b7824 */ /* 0x004fe400078e0a6f */
[----:B------:R-:W2:Y:S03]  /*a530*/  LDG.E R0, desc[UR12][R2.64+0xdc] ;  /* 0x0000dc0c02007981 */ /* 0x000ea6000c1e1900 */
[----:B------:R-:W-:-:S13]  /*a540*/  ISETP.GE.AND P0, PT, R11, RZ, PT ;  /* 0x000000ff0b00720c */ /* 0x000fda0003f06270 */
[----:B------:R-:W-:-:S05]  /*a550*/  @!P0 VIADD R11, R11, 0x3b9aca00 ;  /* 0x3b9aca000b0b8836 */ /* 0x000fca0000000000 */
[----:B------:R3:W-:Y:S04]  /*a560*/  STG.E desc[UR12][R2.64+0xd8], R11 ;  /* 0x0000d80b02007986 */ /* 0x0007e8000c10190c */
[----:B------:R-:W2:Y:S01]  /*a570*/  LDG.E R113, desc[UR12][R112.64+-0x4] ;  /* 0xfffffc0c70717981 */ /* 0x000ea2000c1e1900 */
[----:B0-----:R-:W0:Y:S08]  /*a580*/  LDC.64 R4, c[0x4][0x80] ;  /* 0x01002000ff047b82 */ /* 0x001e300000000a00 */
[----:B------:R-:W4:Y:S01]  /*a590*/  LDC.64 R6, c[0x4][0x90] ;  /* 0x01002400ff067b82 */ /* 0x000f220000000a00 */
[----:B------:R-:W-:-:S02]  /*a5a0*/  HFMA2 R15, -RZ, RZ, 0, 2.98023223876953125e-07 ;  /* 0x00000005ff0f7431 */ /* 0x000fc400000001ff */
[----:B-1----:R-:W-:Y:S02]  /*a5b0*/  IMAD.MOV.U32 R9, RZ, RZ, 0x38 ;  /* 0x00000038ff097424 */ /* 0x002fe400078e00ff */
[----:B------:R-:W-:Y:S01]  /*a5c0*/  IMAD.MOV.U32 R8, RZ, RZ, 0x20 ;  /* 0x00000020ff087424 */ /* 0x000fe200078e00ff */
[----:B--2---:R-:W-:-:S04]  /*a5d0*/  IADD3 R13, PT, PT, R0, -R113, RZ ;  /* 0x80000071000d7210 */ /* 0x004fc80007ffe0ff */
[----:B------:R-:W-:-:S13]  /*a5e0*/  ISETP.GE.AND P0, PT, R13, RZ, PT ;  /* 0x000000ff0d00720c */ /* 0x000fda0003f06270 */
[----:B------:R-:W-:-:S05]  /*a5f0*/  @!P0 VIADD R13, R13, 0x3b9aca00 ;  /* 0x3b9aca000d0d8836 */ /* 0x000fca0000000000 */
[----:B------:R3:W-:Y:S04]  /*a600*/  STG.E desc[UR12][R2.64+0xdc], R13 ;  /* 0x0000dc0d02007986 */ /* 0x0007e8000c10190c */
[----:B0-----:R3:W-:Y:S04]  /*a610*/  STG.E desc[UR12][R4.64], R9 ;  /* 0x0000000904007986 */ /* 0x0017e8000c10190c */
[----:B----4-:R3:W-:Y:S01]  /*a620*/  STG.E desc[UR12][R6.64], R15 ;  /* 0x0000000f06007986 */ /* 0x0107e2000c10190c */
[----:B------:R-:W-:Y:S01]  /*a630*/  PLOP3.LUT P0, PT, PT, PT, PT, 0x80, 0x8 ;  /* 0x000000000008781c */ /* 0x000fe20003f0f070 */
[----:B------:R-:W-:-:S12]  /*a640*/  IMAD.MOV.U32 R0, RZ, RZ, 0x1 ;  /* 0x00000001ff007424 */ /* 0x000fd800078e00ff */
.L_x_1:
[----:B---3--:R-:W0:Y:S01]  /*a650*/  LDC.64 R4, c[0x4][0x68] ;  /* 0x01001a00ff047b82 */ /* 0x008e220000000a00 */
[----:B------:R-:W-:Y:S02]  /*a660*/  ISETP.NE.AND P2, PT, R8, 0x38, PT ;  /* 0x000000380800780c */ /* 0x000fe40003f45270 */
[----:B------:R-:W-:Y:S02]  /*a670*/  ISETP.NE.AND P1, PT, R0, 0x38, PT ;  /* 0x000000380000780c */ /* 0x000fe40003f25270 */
[----:B------:R-:W-:Y:S02]  /*a680*/  SEL R19, R8, 0x1, P2 ;  /* 0x0000000108137807 */ /* 0x000fe40001000000 */
[----:B------:R-:W-:Y:S01]  /*a690*/  SEL R17, R0, 0x1, P1 ;  /* 0x0000000100117807 */ /* 0x000fe20000800000 */
[----:B------:R-:W1:Y:S08]  /*a6a0*/  LDC.64 R12, c[0x4][0x98] ;  /* 0x01002600ff0c7b82 */ /* 0x000e700000000a00 */
[----:B------:R-:W2:Y:S01]  /*a6b0*/  LDC.64 R14, c[0x4][0xa0] ;  /* 0x01002800ff0e7b82 */ /* 0x000ea20000000a00 */
[----:B0-----:R-:W-:-:S04]  /*a6c0*/  IMAD.WIDE R2, R19, 0x4, R4 ;  /* 0x0000000413027825 */ /* 0x001fc800078e0204 */
[----:B------:R-:W-:Y:S01]  /*a6d0*/  IMAD.WIDE R4, R17, 0x4, R4 ;  /* 0x0000000411047825 */ /* 0x000fe200078e0204 */
[----:B-1----:R-:W-:Y:S04]  /*a6e0*/  STG.E desc[UR12][R12.64], R17 ;  /* 0x000000110c007986 */ /* 0x002fe8000c10190c */
[----:B--2---:R0:W-:Y:S04]  /*a6f0*/  STG.E desc[UR12][R14.64], R19 ;  /* 0x000000130e007986 */ /* 0x0041e8000c10190c */
[----:B------:R-:W2:Y:S04]  /*a700*/  LDG.E R3, desc[UR12][R2.64] ;  /* 0x0000000c02037981 */ /* 0x000ea8000c1e1900 */
[----:B------:R-:W2:Y:S01]  /*a710*/  LDG.E R0, desc[UR12][R4.64] ;  /* 0x0000000c04007981 */ /* 0x000ea2000c1e1900 */
[----:B------:R-:W-:Y:S01]  /*a720*/  FSEL R7, RZ, 25.725290298461914062, !P0 ;  /* 0x41cdcd65ff077808 */ /* 0x000fe20004000000 */
[----:B------:R-:W-:Y:S01]  /*a730*/  IMAD.MOV.U32 R8, RZ, RZ, 0x1 ;  /* 0x00000001ff087424 */ /* 0x000fe200078e00ff */
[----:B------:R-:W-:Y:S01]  /*a740*/  MOV R6, RZ ;  /* 0x000000ff00067202 */ /* 0x000fe20000000f00 */
[----:B0-----:R-:W0:Y:S01]  /*a750*/  LDC.64 R14, c[0x4][0x70] ;  /* 0x01001c00ff0e7b82 */ /* 0x001e220000000a00 */
[----:B------:R-:W1:Y:S01]  /*a760*/  MUFU.RCP64H R9, R7 ;  /* 0x0000000700097308 */ /* 0x000e620000001800 */
[----:B------:R-:W-:-:S03]  /*a770*/  SEL R13, RZ, 0x3b9aca00, !P0 ;  /* 0x3b9aca00ff0d7807 */ /* 0x000fc60004000000 */
[----:B-1----:R-:W-:-:S08]  /*a780*/  DFMA R10, -R6, R8, 1 ;  /* 0x3ff00000060a742b */ /* 0x002fd00000000108 */
[----:B------:R-:W-:-:S08]  /*a790*/  DFMA R10, R10, R10, R10 ;  /* 0x0000000a0a0a722b */ /* 0x000fd0000000000a */
[----:B------:R-:W-:Y:S01]  /*a7a0*/  DFMA R10, R8, R10, R8 ;  /* 0x0000000a080a722b */ /* 0x000fe20000000008 */
[----:B--2---:R-:W-:-:S07]  /*a7b0*/  IMAD.IADD R0, R0, 0x1, -R3 ;  /* 0x0000000100007824 */ /* 0x004fce00078e0a03 */
[----:B------:R-:W-:Y:S01]  /*a7c0*/  DFMA R2, -R6, R10, 1 ;  /* 0x3ff000000602742b */ /* 0x000fe2000000010a */
[----:B------:R-:W-:-:S04]  /*a7d0*/  SHF.R.S32.HI R12, RZ, 0x1f, R0 ;  /* 0x0000001fff0c7819 */ /* 0x000fc80000011400 */
[----:B------:R-:W-:-:S03]  /*a7e0*/  LOP3.LUT R13, R12, R13, RZ, 0xc0, !PT ;  /* 0x0000000d0c0d7212 */ /* 0x000fc600078ec0ff */
[----:B------:R-:W-:Y:S01]  /*a7f0*/  DFMA R2, R10, R2, R10 ;  /* 0x000000020a02722b */ /* 0x000fe2000000000a */
[----:B------:R-:W-:-:S04]  /*a800*/  IADD3 R17, PT, PT, R0, R13, RZ ;  /* 0x0000000d00117210 */ /* 0x000fc80007ffe0ff */
[----:B------:R-:W1:Y:S01]  /*a810*/  I2F.F64 R12, R17 ;  /* 0x00000011000c7312 */ /* 0x000e620000201c00 */
[----:B0-----:R0:W-:Y:S04]  /*a820*/  STG.E desc[UR12][R14.64], R17 ;  /* 0x000000110e007986 */ /* 0x0011e8000c10190c */
[----:B------:R0:W-:Y:S01]  /*a830*/  STG.E desc[UR12][R4.64], R17 ;  /* 0x0000001104007986 */ /* 0x0001e2000c10190c */
[----:B-1----:R-:W-:Y:S01]  /*a840*/  DMUL R8, R12, R2 ;  /* 0x000000020c087228 */ /* 0x002fe20000000000 */
[----:B------:R-:W-:-:S07]  /*a850*/  FSETP.GEU.AND P1, PT, |R13|, 6.5827683646048100446e-37, PT ;  /* 0x036000000d00780b */ /* 0x000fce0003f2e200 */
[----:B------:R-:W-:-:S08]  /*a860*/  DFMA R10, -R6, R8, R12 ;  /* 0x00000008060a722b */ /* 0x000fd0000000010c */
[----:B------:R-:W-:-:S10]  /*a870*/  DFMA R2, R2, R10, R8 ;  /* 0x0000000a0202722b */ /* 0x000fd40000000008 */
[----:B------:R-:W-:-:S05]  /*a880*/  FFMA R0, RZ, R7, R3 ;  /* 0x00000007ff007223 */ /* 0x000fca0000000003 */
[----:B------:R-:W-:-:S13]  /*a890*/  FSETP.GT.AND P0, PT, |R0|, 1.469367938527859385e-39, PT ;  /* 0x001000000000780b */ /* 0x000fda0003f04200 */
[----:B0-----:R-:W-:Y:S05]  /*a8a0*/  @P0 BRA P1, `(.L_x_2) ;  /* 0x0000000000100947 */ /* 0x001fea0000800000 */
[----:B------:R-:W-:-:S07]  /*a8b0*/  MOV R16, 0xa8d0 ;  /* 0x0000a8d000107802 */ /* 0x000fce0000000f00 */
[----:B------:R-:W-:Y:S05]  /*a8c0*/  CALL.REL.NOINC `($__internal_0_$__cuda_sm20_div_rn_f64_full) ;  /* 0x0000000000147944 */ /* 0x000fea0003c00000 */
[----:B------:R-:W-:Y:S02]  /*a8d0*/  IMAD.MOV.U32 R2, RZ, RZ, R6 ;  /* 0x000000ffff027224 */ /* 0x000fe400078e0006 */
[----:B------:R-:W-:-:S07]  /*a8e0*/  IMAD.MOV.U32 R3, RZ, RZ, R7 ;  /* 0x000000ffff037224 */ /* 0x000fce00078e0007 */
.L_x_2:
[----:B------:R-:W0:Y:S02]  /*a8f0*/  LDC.64 R4, c[0x0][0x380] ;  /* 0x0000e000ff047b82 */ /* 0x000e240000000a00 */
[----:B0-----:R-:W-:Y:S01]  /*a900*/  STG.E.64 desc[UR12][R4.64], R2 ;  /* 0x0000000204007986 */ /* 0x001fe2000c101b0c */
[----:B------:R-:W-:Y:S05]  /*a910*/  EXIT ;  /* 0x000000000000794d */ /* 0x000fea0003800000 */
        .weak           $__internal_0_$__cuda_sm20_div_rn_f64_full
        .type           $__internal_0_$__cuda_sm20_div_rn_f64_full,@function
        .size           $__internal_0_$__cuda_sm20_div_rn_f64_full,(.L_x_30 - $__internal_0_$__cuda_sm20_div_rn_f64_full)
$__internal_0_$__cuda_sm20_div_rn_f64_full:
[C---:B------:R-:W-:Y:S01]  /*a920*/  FSETP.GEU.AND P0, PT, |R7|.reuse, 1.469367938527859385e-39, PT ;  /* 0x001000000700780b */ /* 0x040fe20003f0e200 */
[----:B------:R-:W-:Y:S01]  /*a930*/  IMAD.MOV.U32 R15, RZ, RZ, R7 ;  /* 0x000000ffff0f7224 */ /* 0x000fe200078e0007 */
[C---:B------:R-:W-:Y:S01]  /*a940*/  LOP3.LUT R2, R7.reuse, 0x800fffff, RZ, 0xc0, !PT ;  /* 0x800fffff07027812 */ /* 0x040fe200078ec0ff */
[----:B------:R-:W-:Y:S01]  /*a950*/  IMAD.MOV.U32 R18, RZ, RZ, 0x1ca00000 ;  /* 0x1ca00000ff127424 */ /* 0x000fe200078e00ff */
[----:B------:R-:W-:Y:S02]  /*a960*/  MOV R14, RZ ;  /* 0x000000ff000e7202 */ /* 0x000fe40000000f00 */
[----:B------:R-:W-:Y:S01]  /*a970*/  LOP3.LUT R3, R2, 0x3ff00000, RZ, 0xfc, !PT ;  /* 0x3ff0000002037812 */ /* 0x000fe200078efcff */
[----:B------:R-:W-:Y:S01]  /*a980*/  IMAD.MOV.U32 R2, RZ, RZ, RZ ;  /* 0x000000ffff027224 */ /* 0x000fe200078e00ff */
[----:B------:R-:W-:Y:S02]  /*a990*/  MOV R4, 0x1 ;  /* 0x0000000100047802 */ /* 0x000fe40000000f00 */
[----:B------:R-:W-:-:S02]  /*a9a0*/  LOP3.LUT R10, R7, 0x7ff00000, RZ, 0xc0, !PT ;  /* 0x7ff00000070a7812 */ /* 0x000fc400078ec0ff */
[----:B------:R-:W-:Y:S01]  /*a9b0*/  LOP3.LUT R19, R13, 0x7ff00000, RZ, 0xc0, !PT ;  /* 0x7ff000000d137812 */ /* 0x000fe200078ec0ff */
[----:B------:R-:W-:-:S03]  /*a9c0*/  @!P0 DMUL R2, R14, 8.98846567431157953865e+307 ;  /* 0x7fe000000e028828 */ /* 0x000fc60000000000 */
[----:B------:R-:W-:Y:S01]  /*a9d0*/  ISETP.GE.U32.AND P1, PT, R19, R10, PT ;  /* 0x0000000a1300720c */ /* 0x000fe20003f26070 */
[----:B------:R-:W-:Y:S02]  /*a9e0*/  IMAD.MOV.U32 R17, RZ, RZ, R19 ;  /* 0x000000ffff117224 */ /* 0x000fe400078e0013 */
[----:B------:R-:W0:Y:S02]  /*a9f0*/  MUFU.RCP64H R5, R3 ;  /* 0x0000000300057308 */ /* 0x000e240000001800 */
[----:B0-----:R-:W-:-:S08]  /*aa00*/  DFMA R8, R4, -R2, 1 ;  /* 0x3ff000000408742b */ /* 0x001fd00000000802 */
[----:B------:R-:W-:-:S08]  /*aa10*/  DFMA R8, R8, R8, R8 ;  /* 0x000000080808722b */ /* 0x000fd00000000008 */
[----:B------:R-:W-:Y:S01]  /*aa20*/  DFMA R8, R4, R8, R4 ;  /* 0x000000080408722b */ /* 0x000fe20000000004 */
[----:B------:R-:W-:Y:S02]  /*aa30*/  SEL R5, R18, 0x63400000, !P1 ;  /* 0x6340000012057807 */ /* 0x000fe40004800000 */
[----:B------:R-:W-:Y:S02]  /*aa40*/  FSETP.GEU.AND P1, PT, |R13|, 1.469367938527859385e-39, PT ;  /* 0x001000000d00780b */ /* 0x000fe40003f2e200 */
[----:B------:R-:W-:-:S03]  /*aa50*/  LOP3.LUT R5, R5, 0x800fffff, R13, 0xf8, !PT ;  /* 0x800fffff05057812 */ /* 0x000fc600078ef80d */
[----:B------:R-:W-:Y:S01]  /*aa60*/  DFMA R6, R8, -R2, 1 ;  /* 0x3ff000000806742b */ /* 0x000fe20000000802 */
[----:B------:R-:W-:-:S07]  /*aa70*/  MOV R4, R12 ;  /* 0x0000000c00047202 */ /* 0x000fce0000000f00 */
[----:B------:R-:W-:Y:S01]  /*aa80*/  DFMA R8, R8, R6, R8 ;  /* 0x000000060808722b */ /* 0x000fe20000000008 */
[----:B------:R-:W-:Y:S10]  /*aa90*/  @P1 BRA `(.L_x_3) ;  /* 0x0000000000201947 */ /* 0x000ff40003800000 */
[----:B------:R-:W-:Y:S01]  /*aaa0*/  LOP3.LUT R0, R15, 0x7ff00000, RZ, 0xc0, !PT ;  /* 0x7ff000000f007812 */ /* 0x000fe200078ec0ff */
[----:B------:R-:W-:-:S03]  /*aab0*/  IMAD.MOV.U32 R6, RZ, RZ, RZ ;  /* 0x000000ffff067224 */ /* 0x000fc600078e00ff */
[----:B------:R-:W-:-:S04]  /*aac0*/  ISETP.GE.U32.AND P1, PT, R19, R0, PT ;  /* 0x000000001300720c */ /* 0x000fc80003f26070 */
[----:B------:R-:W-:-:S04]  /*aad0*/  SEL R7, R18, 0x63400000, !P1 ;  /* 0x6340000012077807 */ /* 0x000fc80004800000 */
[----:B------:R-:W-:-:S04]  /*aae0*/  LOP3.LUT R7, R7, 0x80000000, R13, 0xf8, !PT ;  /* 0x8000000007077812 */ /* 0x000fc800078ef80d */
[----:B------:R-:W-:-:S06]  /*aaf0*/  LOP3.LUT R7, R7, 0x100000, RZ, 0xfc, !PT ;  /* 0x0010000007077812 */ /* 0x000fcc00078efcff */
[----:B------:R-:W-:-:S10]  /*ab00*/  DFMA R4, R4, 2, -R6 ;  /* 0x400000000404782b */ /* 0x000fd40000000806 */
[----:B------:R-:W-:-:S07]  /*ab10*/  LOP3.LUT R17, R5, 0x7ff00000, RZ, 0xc0, !PT ;  /* 0x7ff0000005117812 */ /* 0x000fce00078ec0ff */
.L_x_3:
[----:B------:R-:W-:Y:S01]  /*ab20*/  IMAD.MOV.U32 R0, RZ, RZ, R10 ;  /* 0x000000ffff007224 */ /* 0x000fe200078e000a */
[----:B------:R-:W-:Y:S01]  /*ab30*/  @!P0 LOP3.LUT R0, R3, 0x7ff00000, RZ, 0xc0, !PT ;  /* 0x7ff0000003008812 */ /* 0x000fe200078ec0ff */
[----:B------:R-:W-:Y:S01]  /*ab40*/  DMUL R6, R8, R4 ;  /* 0x0000000408067228 */ /* 0x000fe20000000000 */
[----:B------:R-:W-:-:S03]  /*ab50*/  IADD3 R20, PT, PT, R17, -0x1, RZ ;  /* 0xffffffff11147810 */ /* 0x000fc60007ffe0ff */
[----:B------:R-:W-:Y:S01]  /*ab60*/  VIADD R21, R0, 0xffffffff ;  /* 0xffffffff00157836 */ /* 0x000fe20000000000 */
[----:B------:R-:W-:-:S03]  /*ab70*/  ISETP.GT.U32.AND P0, PT, R20, 0x7feffffe, PT ;  /* 0x7feffffe1400780c */ /* 0x000fc60003f04070 */
[----:B------:R-:W-:Y:S01]  /*ab80*/  DFMA R10, R6, -R2, R4 ;  /* 0x80000002060a722b */ /* 0x000fe20000000004 */
[----:B------:R-:W-:-:S07]  /*ab90*/  ISETP.GT.U32.OR P0, PT, R21, 0x7feffffe, P0 ;  /* 0x7feffffe1500780c */ /* 0x000fce0000704470 */
[----:B------:R-:W-:-:S06]  /*aba0*/  DFMA R10, R8, R10, R6 ;  /* 0x0000000a080a722b */ /* 0x000fcc0000000006 */
[----:B------:R-:W-:Y:S05]  /*abb0*/  @P0 BRA `(.L_x_4) ;  /* 0x00000000006c0947 */ /* 0x000fea0003800000 */
[----:B------:R-:W-:Y:S01]  /*abc0*/  LOP3.LUT R6, R15, 0x7ff00000, RZ, 0xc0, !PT ;  /* 0x7ff000000f067812 */ /* 0x000fe200078ec0ff */
[----:B------:R-:W-:-:S03]  /*abd0*/  IMAD.MOV.U32 R8, RZ, RZ, RZ ;  /* 0x000000ffff087224 */ /* 0x000fc600078e00ff */
[CC--:B------:R-:W-:Y:S02]  /*abe0*/  VIADDMNMX R0, R19.reuse, -R6.reuse, 0xb9600000, !PT ;  /* 0xb960000013007446 */ /* 0x0c0fe40007800906 */
[----:B------:R-:W-:Y:S02]  /*abf0*/  ISETP.GE.U32.AND P0, PT, R19, R6, PT ;  /* 0x000000061300720c */ /* 0x000fe40003f06070 */
[----:B------:R-:W-:Y:S02]  /*ac00*/  VIMNMX R0, PT, PT, R0, 0x46a00000, PT ;  /* 0x46a0000000007848 */ /* 0x000fe40003fe0100 */
[----:B------:R-:W-:-:S05]  /*ac10*/  SEL R7, R18, 0x63400000, !P0 ;  /* 0x6340000012077807 */ /* 0x000fca0004000000 */
[----:B------:R-:W-:-:S05]  /*ac20*/  IMAD.IADD R0, R0, 0x1, -R7 ;  /* 0x0000000100007824 */ /* 0x000fca00078e0a07 */
[----:B------:R-:W-:-:S06]  /*ac30*/  IADD3 R9, PT, PT, R0, 0x7fe00000, RZ ;  /* 0x7fe0000000097810 */ /* 0x000fcc0007ffe0ff */
[----:B------:R-:W-:-:S10]  /*ac40*/  DMUL R6, R10, R8 ;  /* 0x000000080a067228 */ /* 0x000fd40000000000 */
[----:B------:R-:W-:-:S13]  /*ac50*/  FSETP.GTU.AND P0, PT, |R7|, 1.469367938527859385e-39, PT ;  /* 0x001000000700780b */ /* 0x000fda0003f0c200 */
[----:B------:R-:W-:Y:S05]  /*ac60*/  @P0 BRA `(.L_x_5) ;  /* 0x0000000000940947 */ /* 0x000fea0003800000 */
[----:B------:R-:W-:Y:S01]  /*ac70*/  DFMA R2, R10, -R2, R4 ;  /* 0x800000020a02722b */ /* 0x000fe20000000004 */
[----:B------:R-:W-:-:S09]  /*ac80*/  IMAD.MOV.U32 R8, RZ, RZ, RZ ;  /* 0x000000ffff087224 */ /* 0x000fd200078e00ff */
[C---:B------:R-:W-:Y:S02]  /*ac90*/  FSETP.NEU.AND P0, PT, R3.reuse, RZ, PT ;  /* 0x000000ff0300720b */ /* 0x040fe40003f0d000 */
[----:B------:R-:W-:-:S04]  /*aca0*/  LOP3.LUT R15, R3, 0x80000000, R15, 0x48, !PT ;  /* 0x80000000030f7812 */ /* 0x000fc800078e480f */
[----:B------:R-:W-:-:S07]  /*acb0*/  LOP3.LUT R9, R15, R9, RZ, 0xfc, !PT ;  /* 0x000000090f097212 */ /* 0x000fce00078efcff */
[----:B------:R-:W-:Y:S05]  /*acc0*/  @!P0 BRA `(.L_x_5) ;  /* 0x00000000007c8947 */ /* 0x000fea0003800000 */
[----:B------:R-:W-:Y:S01]  /*acd0*/  IADD3 R3, PT, PT, -R0, RZ, RZ ;  /* 0x000000ff00037210 */ /* 0x000fe20007ffe1ff */
[----:B------:R-:W-:Y:S01]  /*ace0*/  IMAD.MOV.U32 R2, RZ, RZ, RZ ;  /* 0x000000ffff027224 */ /* 0x000fe200078e00ff */
[----:B------:R-:W-:-:S05]  /*acf0*/  DMUL.RP R8, R10, R8 ;  /* 0x000000080a087228 */ /* 0x000fca0000008000 */
[----:B------:R-:W-:-:S05]  /*ad00*/  DFMA R2, R6, -R2, R10 ;  /* 0x800000020602722b */ /* 0x000fca000000000a */
[----:B------:R-:W-:Y:S02]  /*ad10*/  LOP3.LUT R15, R9, R15, RZ, 0x3c, !PT ;  /* 0x0000000f090f7212 */ /* 0x000fe400078e3cff */
[----:B------:R-:W-:-:S04]  /*ad20*/  IADD3 R2, PT, PT, -R0, -0x43300000, RZ ;  /* 0xbcd0000000027810 */ /* 0x000fc80007ffe1ff */
[----:B------:R-:W-:-:S04]  /*ad30*/  FSETP.NEU.AND P0, PT, |R3|, R2, PT ;  /* 0x000000020300720b */ /* 0x000fc80003f0d200 */
[----:B------:R-:W-:Y:S02]  /*ad40*/  FSEL R6, R8, R6, !P0 ;  /* 0x0000000608067208 */ /* 0x000fe40004000000 */
[----:B------:R-:W-:Y:S01]  /*ad50*/  FSEL R7, R15, R7, !P0 ;  /* 0x000000070f077208 */ /* 0x000fe20004000000 */
[----:B------:R-:W-:Y:S06]  /*ad60*/  BRA `(.L_x_5) ;  /* 0x0000000000547947 */ /* 0x000fec0003800000 */
.L_x_4:
[----:B------:R-:W-:-:S14]  /*ad70*/  DSETP.NAN.AND P0, PT, R12, R12, PT ;  /* 0x0000000c0c00722a */ /* 0x000fdc0003f08000 */
[----:B------:R-:W-:Y:S05]  /*ad80*/  @P0 BRA `(.L_x_6) ;  /* 0x0000000000440947 */ /* 0x000fea0003800000 */
[----:B------:R-:W-:-:S14]  /*ad90*/  DSETP.NAN.AND P0, PT, R14, R14, PT ;  /* 0x0000000e0e00722a */ /* 0x000fdc0003f08000 */
[----:B------:R-:W-:Y:S05]  /*ada0*/  @P0 BRA `(.L_x_7) ;  /* 0x0000000000300947 */ /* 0x000fea0003800000 */
[----:B------:R-:W-:Y:S01]  /*adb0*/  ISETP.NE.AND P0, PT, R17, R0, PT ;  /* 0x000000001100720c */ /* 0x000fe20003f05270 */
[----:B------:R-:W-:Y:S01]  /*adc0*/  IMAD.MOV.U32 R6, RZ, RZ, 0x0 ;  /* 0x00000000ff067424 */ /* 0x000fe200078e00ff */
[----:B------:R-:W-:-:S11]  /*add0*/  MOV R7, 0xfff80000 ;  /* 0xfff8000000077802 */ /* 0x000fd60000000f00 */
[----:B------:R-:W-:Y:S05]  /*ade0*/  @!P0 BRA `(.L_x_5) ;  /* 0x0000000000348947 */ /* 0x000fea0003800000 */
[----:B------:R-:W-:Y:S02]  /*adf0*/  ISETP.NE.AND P0, PT, R17, 0x7ff00000, PT ;  /* 0x7ff000001100780c */ /* 0x000fe40003f05270 */
[----:B------:R-:W-:Y:S02]  /*ae00*/  LOP3.LUT R7, R13, 0x80000000, R15, 0x48, !PT ;  /* 0x800000000d077812 */ /* 0x000fe400078e480f */
[----:B------:R-:W-:-:S13]  /*ae10*/  ISETP.EQ.OR P0, PT, R0, RZ, !P0 ;  /* 0x000000ff0000720c */ /* 0x000fda0004702670 */
[----:B------:R-:W-:Y:S01]  /*ae20*/  @P0 LOP3.LUT R0, R7, 0x7ff00000, RZ, 0xfc, !PT ;  /* 0x7ff0000007000812 */ /* 0x000fe200078efcff */
[----:B------:R-:W-:Y:S02]  /*ae30*/  @!P0 IMAD.MOV.U32 R6, RZ, RZ, RZ ;  /* 0x000000ffff068224 */ /* 0x000fe400078e00ff */
[----:B------:R-:W-:Y:S01]  /*ae40*/  @P0 IMAD.MOV.U32 R6, RZ, RZ, RZ ;  /* 0x000000ffff060224 */ /* 0x000fe200078e00ff */
[----:B------:R-:W-:Y:S01]  /*ae50*/  @P0 MOV R7, R0 ;  /* 0x0000000000070202 */ /* 0x000fe20000000f00 */
[----:B------:R-:W-:Y:S06]  /*ae60*/  BRA `(.L_x_5) ;  /* 0x0000000000147947 */ /* 0x000fec0003800000 */
.L_x_7:
[----:B------:R-:W-:Y:S01]  /*ae70*/  LOP3.LUT R7, R15, 0x80000, RZ, 0xfc, !PT ;  /* 0x000800000f077812 */ /* 0x000fe200078efcff */
[----:B------:R-:W-:Y:S01]  /*ae80*/  IMAD.MOV.U32 R6, RZ, RZ, RZ ;  /* 0x000000ffff067224 */ /* 0x000fe200078e00ff */
[----:B------:R-:W-:Y:S06]  /*ae90*/  BRA `(.L_x_5) ;  /* 0x0000000000087947 */ /* 0x000fec0003800000 */
.L_x_6:
[----:B------:R-:W-:Y:S01]  /*aea0*/  LOP3.LUT R7, R13, 0x80000, RZ, 0xfc, !PT ;  /* 0x000800000d077812 */ /* 0x000fe200078efcff */
[----:B------:R-:W-:-:S07]  /*aeb0*/  IMAD.MOV.U32 R6, RZ, RZ, R12 ;  /* 0x000000ffff067224 */ /* 0x000fce00078e000c */
.L_x_5:
[----:B------:R-:W-:Y:S01]  /*aec0*/  MOV R2, R16 ;  /* 0x0000001000027202 */ /* 0x000fe20000000f00 */
[----:B------:R-:W-:-:S04]  /*aed0*/  IMAD.MOV.U32 R3, RZ, RZ, 0x0 ;  /* 0x00000000ff037424 */ /* 0x000fc800078e00ff */
[----:B------:R-:W-:Y:S05]  /*aee0*/  RET.REL.NODEC R2 `(_Z4ran3Pd) ;  /* 0xffffff5002447950 */ /* 0x000fea0003c3ffff */
.L_x_8:
[----:B------:R-:W-:-:S00]  /*aef0*/  BRA `(.L_x_8) ;  /* 0xfffffffc00fc7947 */ /* 0x000fc0000383ffff */
[----:B------:R-:W-:-:S00]  /*af00*/  NOP ;  /* 0x0000000000007918 */ /* 0x000fc00000000000 */
[----:B------:R-:W-:-:S00]  /*af10*/  NOP ;  /* 0x0000000000007918 */ /* 0x000fc00000000000 */
[----:B------:R-:W-:-:S00]  /*af20*/  NOP ;  /* 0x0000000000007918 */ /* 0x000fc00000000000 */
[----:B------:R-:W-:-:S00]  /*af30*/  NOP ;  /* 0x0000000000007918 */ /* 0x000fc00000000000 */
[----:B------:R-:W-:-:S00]  /*af40*/  NOP ;  /* 0x0000000000007918 */ /* 0x000fc00000000000 */
[----:B------:R-:W-:-:S00]  /*af50*/  NOP ;  /* 0x0000000000007918 */ /* 0x000fc00000000000 */
[----:B------:R-:W-:-:S00]  /*af60*/  NOP ;  /* 0x0000000000007918 */ /* 0x000fc00000000000 */
[----:B------:R-:W-:-:S00]  /*af70*/  NOP ;  /* 0x0000000000007918 */ /* 0x000fc00000000000 */
.L_x_30:


//--------------------- .text._Z7overlapPdS_S_    --------------------------
	.section	.text._Z7overlapPdS_S_,"ax",@progbits
	.align	128
        .global         _Z7overlapPdS_S_
        .type           _Z7overlapPdS_S_,@function
        .size           _Z7overlapPdS_S_,(.L_x_33 - _Z7overlapPdS_S_)
        .other          _Z7overlapPdS_S_,@"STO_CUDA_ENTRY STV_DEFAULT"
_Z7overlapPdS_S_:
.text._Z7overlapPdS_S_:
[----:B------:R-:W-:Y:S08]  /*0000*/  LDC R1, c[0x0][0x37c] ;  /* 0x0000df00ff017b82 */ /* 0x000ff00000000800 */
[----:B------:R-:W0:Y:S01]  /*0010*/  LDC.64 R2, c[0x4][0x8] ;  /* 0x01000200ff027b82 */ /* 0x000e220000000a00 */
[----:B------:R-:W0:Y:S02]  /*0020*/  LDCU.64 UR12, c[0x0][0x358] ;  /* 0x00006b00ff0c77ac */ /* 0x000e240008000a00 */
[----:B0-----:R-:W2:Y:S02]  /*0030*/  LDG.E R3, desc[UR12][R2.64] ;  /* 0x0000000c02037981 */ /* 0x001ea4000c1e1900 */
[----:B--2---:R-:W-:-:S13]  /*0040*/  ISETP.GE.AND P0, PT, R3, 0x2, PT ;  /* 0x000000020300780c */ /* 0x004fda0003f06270 */
[----:B------:R-:W-:Y:S05]  /*0050*/  @!P0 BRA `(.L_x_9) ;  /* 0x0000000800048947 */ /* 0x000fea0003800000 */
[----:B------:R-:W0:Y:S01]  /*0060*/  LDC.64 R4, c[0x0][0x380] ;  /* 0x0000e000ff047b82 */ /* 0x000e220000000a00 */
[C---:B------:R-:W-:Y:S01]  /*0070*/  ISETP.GE.U32.AND P1, PT, R3.reuse, 0x5, PT ;  /* 0x000000050300780c */ /* 0x040fe20003f26070 */
[----:B------:R-:W-:Y:S02]  /*0080*/  VIADD R10, R3, 0xffffffff ;  /* 0xffffffff030a7836 */ /* 0x000fe40000000000 */
[----:B------:R-:W-:-:S03]  /*0090*/  IMAD.MOV.U32 R2, RZ, RZ, RZ ;  /* 0x000000ffff027224 */ /* 0x000fc600078e00ff */
[----:B------:R-:W-:Y:S01]  /*00a0*/  LOP3.LUT R0, R10, 0x3, RZ, 0xc0, !PT ;  /* 0x000000030a007812 */ /* 0x000fe200078ec0ff */
[----:B------:R-:W1:Y:S03]  /*00b0*/  LDC.64 R6, c[0x0][0x388] ;  /* 0x0000e200ff067b82 */ /* 0x000e660000000a00 */
[----:B------:R-:W-:-:S05]  /*00c0*/  ISETP.NE.AND P0, PT, R0, RZ, PT ;  /* 0x000000ff0000720c */ /* 0x000fca0003f05270 */
[----:B------:R-:W2:Y:S01]  /*00d0*/  LDC.64 R8, c[0x0][0x390] ;  /* 0x0000e400ff087b82 */ /* 0x000ea20000000a00 */
[----:B0-----:R-:W-:-:S04]  /*00e0*/  IMAD.WIDE.U32 R4, R3, 0x8, R4 ;  /* 0x0000000803047825 */ /* 0x001fc800078e0004 */
[----:B-1----:R-:W-:-:S04]  /*00f0*/  IMAD.WIDE.U32 R6, R3, 0x8, R6 ;  /* 0x0000000803067825 */ /* 0x002fc800078e0006 */
[----:B--2---:R-:W-:Y:S01]  /*0100*/  IMAD.WIDE.U32 R8, R3, 0x8, R8 ;  /* 0x0000000803087825 */ /* 0x004fe200078e0008 */
[----:B------:R-:W-:Y:S06]  /*0110*/  @!P1 BRA `(.L_x_10) ;  /* 0x0000000400549947 */ /* 0x000fec0003800000 */
[----:B------:R-:W0:Y:S01]  /*0120*/  LDCU.128 UR4, c[0x0][0x380] ;  /* 0x00007000ff0477ac */ /* 0x000e220008000c00 */
[----:B------:R-:W-:Y:S01]  /*0130*/  LOP3.LUT R2, R10, 0x7ffffffc, RZ, 0xc0, !PT ;  /* 0x7ffffffc0a027812 */ /* 0x000fe200078ec0ff */
[----:B------:R-:W1:Y:S04]  /*0140*/  LDCU.64 UR10, c[0x0][0x390] ;  /* 0x00007200ff0a77ac */ /* 0x000e680008000a00 */
[----:B------:R-:W-:Y:S01]  /*0150*/  IMAD.MOV R3, RZ, RZ, -R2 ;  /* 0x000000ffff037224 */ /* 0x000fe200078e0a02 */
[----:B0-----:R-:W-:Y:S02]  /*0160*/  UIADD3 UR8, UP0, UPT, UR4, 0x10, URZ ;  /* 0x0000001004087890 */ /* 0x001fe4000ff1e0ff */
[----:B------:R-:W-:Y:S02]  /*0170*/  UIADD3 UR6, UP1, UPT, UR6, 0x10, URZ ;  /* 0x0000001006067890 */ /* 0x000fe4000ff3e0ff */
[----:B-1----:R-:W-:-:S02]  /*0180*/  UIADD3 UR4, UP2, UPT, UR10, 0x10, URZ ;  /* 0x000000100a047890 */ /* 0x002fc4000ff5e0ff */
[----:B------:R-:W-:Y:S01]  /*0190*/  UIADD3.X UR9, UPT, UPT, URZ, UR5, URZ, UP0, !UPT ;  /* 0x00000005ff097290 */ /* 0x000fe200087fe4ff */
[----:B------:R-:W-:Y:S01]  /*01a0*/  MOV R10, UR8 ;  /* 0x00000008000a7c02 */ /* 0x000fe20008000f00 */
[----:B------:R-:W-:Y:S01]  /*01b0*/  UIADD3.X UR7, UPT, UPT, URZ, UR7, URZ, UP1, !UPT ;  /* 0x00000007ff077290 */ /* 0x000fe20008ffe4ff */
[----:B------:R-:W-:Y:S01]  /*01c0*/  IMAD.U32 R12, RZ, RZ, UR6 ;  /* 0x00000006ff0c7e24 */ /* 0x000fe2000f8e00ff */
[----:B------:R-:W-:Y:S01]  /*01d0*/  UIADD3.X UR5, UPT, UPT, URZ, UR11, URZ, UP2, !UPT ;  /* 0x0000000bff057290 */ /* 0x000fe200097fe4ff */
[----:B------:R-:W-:Y:S01]  /*01e0*/  IMAD.U32 R14, RZ, RZ, UR4 ;  /* 0x00000004ff0e7e24 */ /* 0x000fe2000f8e00ff */
[----:B------:R-:W-:Y:S02]  /*01f0*/  MOV R11, UR9 ;  /* 0x00000009000b7c02 */ /* 0x000fe40008000f00 */
[----:B------:R-:W-:Y:S02]  /*0200*/  IMAD.U32 R13, RZ, RZ, UR7 ;  /* 0x00000007ff0d7e24 */ /* 0x000fe4000f8e00ff */
[----:B------:R-:W-:-:S07]  /*0210*/  IMAD.U32 R15, RZ, RZ, UR5 ;  /* 0x00000005ff0f7e24 */ /* 0x000fce000f8e00ff */
.L_x_11:
[----:B------:R-:W2:Y:S04]  /*0220*/  LDG.E.64 R18, desc[UR12][R6.64] ;  /* 0x0000000c06127981 */ /* 0x000ea8000c1e1b00 */
[----:B------:R-:W2:Y:S04]  /*0230*/  LDG.E.64 R24, desc[UR12][R12.64+-0x10] ;  /* 0xfffff00c0c187981 */ /* 0x000ea8000c1e1b00 */
[----:B------:R-:W3:Y:S04]  /*0240*/  LDG.E.64 R20, desc[UR12][R4.64] ;  /* 0x0000000c04147981 */ /* 0x000ee8000c1e1b00 */
[----:B0-----:R-:W3:Y:S04]  /*0250*/  LDG.E.64 R26, desc[UR12][R10.64+-0x10] ;  /* 0xfffff00c0a1a7981 */ /* 0x001ee8000c1e1b00 */
[----:B------:R-:W4:Y:S04]  /*0260*/  LDG.E.64 R16, desc[UR12][R8.64] ;  /* 0x0000000c08107981 */ /* 0x000f28000c1e1b00 */
[----:B------:R-:W4:Y:S01]  /*0270*/  LDG.E.64 R22, desc[UR12][R14.64+-0x10] ;  /* 0xfffff00c0e167981 */ /* 0x000f22000c1e1b00 */
[----:B--2---:R-:W-:-:S02]  /*0280*/  DADD R24, R18, -R24 ;  /* 0x0000000012187229 */ /* 0x004fc40000000818 */
[----:B---3--:R-:W-:-:S06]  /*0290*/  DADD R26, R20, -R26 ;  /* 0x00000000141a7229 */ /* 0x008fcc000000081a */
[----:B------:R-:W-:Y:S02]  /*02a0*/  DMUL R24, R24, R24 ;  /* 0x0000001818187228 */ /* 0x000fe40000000000 */
[----:B----4-:R-:W-:-:S06]  /*02b0*/  DADD R22, R16, -R22 ;  /* 0x0000000010167229 */ /* 0x010fcc0000000816 */
[----:B------:R-:W-:-:S08]  /*02c0*/  DFMA R24, R26, R26, R24 ;  /* 0x0000001a1a18722b */ /* 0x000fd00000000018 */
[----:B------:R-:W-:-:S08]  /*02d0*/  DFMA R24, R22, R22, R24 ;  /* 0x000000161618722b */ /* 0x000fd00000000018 */
[----:B------:R-:W-:-:S14]  /*02e0*/  DSETP.GEU.AND P1, PT, R24, 1, PT ;  /* 0x3ff000001800742a */ /* 0x000fdc0003f2e000 */
[----:B------:R-:W0:Y:S02]  /*02f0*/  @!P1 LDC.64 R28, c[0x4][0x48] ;  /* 0x01001200ff1c9b82 */ /* 0x000e240000000a00 */
[----:B0-----:R0:W-:Y:S04]  /*0300*/  @!P1 STG.E.64 desc[UR12][R28.64], RZ ;  /* 0x000000ff1c009986 */ /* 0x0011e8000c101b0c */
[----:B------:R-:W2:Y:S04]  /*0310*/  @!P1 LDG.E.64 R18, desc[UR12][R6.64] ;  /* 0x0000000c06129981 */ /* 0x000ea8000c1e1b00 */
[----:B------:R-:W2:Y:S04]  /*0320*/  LDG.E.64 R24, desc[UR12][R12.64+-0x8] ;  /* 0xfffff80c0c187981 */ /* 0x000ea8000c1e1b00 */
[----:B------:R-:W3:Y:S04]  /*0330*/  @!P1 LDG.E.64 R20, desc[UR12][R4.64] ;  /* 0x0000000c04149981 */ /* 0x000ee8000c1e1b00 */
[----:B------:R-:W3:Y:S04]  /*0340*/  LDG.E.64 R26, desc[UR12][R10.64+-0x8] ;  /* 0xfffff80c0a1a7981 */ /* 0x000ee8000c1e1b00 */
[----:B------:R-:W4:Y:S04]  /*0350*/  @!P1 LDG.E.64 R16, desc[UR12][R8.64] ;  /* 0x0000000c08109981 */ /* 0x000f28000c1e1b00 */
        /* <DEDUP_REMOVED lines=8> */
[----:B0-----:R-:W0:Y:S02]  /*03e0*/  @!P1 LDC.64 R28, c[0x4][0x48] ;  /* 0x01001200ff1c9b82 */ /* 0x001e240000000a00 */
        /* <DEDUP_REMOVED lines=14> */
[----:B------:R-:W1:Y:S02]  /*04d0*/  @!P1 LDC.64 R26, c[0x4][0x48] ;  /* 0x01001200ff1a9b82 */ /* 0x000e640000000a00 */
[----:B-1----:R0:W-:Y:S04]  /*04e0*/  @!P1 STG.E.64 desc[UR12][R26.64], RZ ;  /* 0x000000ff1a009986 */ /* 0x0021e8000c101b0c */
[----:B------:R-:W2:Y:S04]  /*04f0*/  @!P1 LDG.E.64 R18, desc[UR12][R6.64] ;  /* 0x0000000c06129981 */ /* 0x000ea8000c1e1b00 */
[----:B------:R-:W2:Y:S04]  /*0500*/  LDG.E.64 R24, desc[UR12][R12.64+0x8] ;  /* 0x0000080c0c187981 */ /* 0x000ea8000c1e1b00 */
[----:B------:R-:W3:Y:S04]  /*0510*/  @!P1 LDG.E.64 R20, desc[UR12][R4.64] ;  /* 0x0000000c04149981 */ /* 0x000ee8000c1e1b00 */
[----:B------:R-:W3:Y:S04]  /*0520*/  LDG.E.64 R22, desc[UR12][R10.64+0x8] ;  /* 0x0000080c0a167981 */ /* 0x000ee8000c1e1b00 */
[----:B------:R-:W4:Y:S01]  /*0530*/  @!P1 LDG.E.64 R16, desc[UR12][R8.64] ;  /* 0x0000000c08109981 */ /* 0x000f22000c1e1b00 */
[----:B--2---:R-:W-:-:S03]  /*0540*/  DADD R24, -R24, R18 ;  /* 0x0000000018187229 */ /* 0x004fc60000000112 */
[----:B------:R1:W4:Y:S01]  /*0550*/  LDG.E.64 R18, desc[UR12][R14.64+0x8] ;  /* 0x0000080c0e127981 */ /* 0x000322000c1e1b00 */
[----:B---3--:R-:W-:-:S04]  /*0560*/  DADD R22, -R22, R20 ;  /* 0x0000000016167229 */ /* 0x008fc80000000114 */
[----:B------:R-:W-:-:S08]  /*0570*/  DMUL R24, R24, R24 ;  /* 0x0000001818187228 */ /* 0x000fd00000000000 */
[----:B------:R-:W-:Y:S01]  /*0580*/  DFMA R24, R22, R22, R24 ;  /* 0x000000161618722b */ /* 0x000fe20000000018 */
[----:B------:R-:W-:-:S04]  /*0590*/  IADD3 R3, PT, PT, R3, 0x4, RZ ;  /* 0x0000000403037810 */ /* 0x000fc80007ffe0ff */
[----:B------:R-:W-:Y:S02]  /*05a0*/  ISETP.NE.AND P4, PT, R3, RZ, PT ;  /* 0x000000ff0300720c */ /* 0x000fe40003f85270 */
[----:B------:R-:W-:Y:S02]  /*05b0*/  IADD3 R12, P2, PT, R12, 0x20, RZ ;  /* 0x000000200c0c7810 */ /* 0x000fe40007f5e0ff */
[----:B-1----:R-:W-:-:S03]  /*05c0*/  IADD3 R14, P3, PT, R14, 0x20, RZ ;  /* 0x000000200e0e7810 */ /* 0x002fc60007f7e0ff */
[----:B------:R-:W-:Y:S01]  /*05d0*/  IMAD.X R13, RZ, RZ, R13, P2 ;  /* 0x000000ffff0d7224 */ /* 0x000fe200010e060d */
[----:B------:R-:W-:Y:S01]  /*05e0*/  IADD3.X R15, PT, PT, RZ, R15, RZ, P3, !PT ;  /* 0x0000000fff0f7210 */ /* 0x000fe20001ffe4ff */
[----:B----4-:R-:W-:-:S08]  /*05f0*/  DADD R18, -R18, R16 ;  /* 0x0000000012127229 */ /* 0x010fd00000000110 */
[----:B------:R-:W-:-:S08]  /*0600*/  DFMA R24, R18, R18, R24 ;  /* 0x000000121218722b */ /* 0x000fd00000000018 */
[----:B------:R-:W-:-:S14]  /*0610*/  DSETP.GEU.AND P1, PT, R24, 1, PT ;  /* 0x3ff000001800742a */ /* 0x000fdc0003f2e000 */
[----:B------:R-:W1:Y:S02]  /*0620*/  @!P1 LDC.64 R16, c[0x4][0x48] ;  /* 0x01001200ff109b82 */ /* 0x000e640000000a00 */
[----:B-1----:R0:W-:Y:S01]  /*0630*/  @!P1 STG.E.64 desc[UR12][R16.64], RZ ;  /* 0x000000ff10009986 */ /* 0x0021e2000c101b0c */
[----:B------:R-:W-:-:S05]  /*0640*/  IADD3 R10, P1, PT, R10, 0x20, RZ ;  /* 0x000000200a0a7810 */ /* 0x000fca0007f3e0ff */
[----:B------:R-:W-:Y:S01]  /*0650*/  IMAD.X R11, RZ, RZ, R11, P1 ;  /* 0x000000ffff0b7224 */ /* 0x000fe200008e060b */
[----:B------:R-:W-:Y:S07]  /*0660*/  @P4 BRA `(.L_x_11) ;  /* 0xfffffff800ec4947 */ /* 0x000fee000383ffff */
.L_x_10:
[----:B------:R-:W-:Y:S05]  /*0670*/  @!P0 BRA `(.L_x_9) ;  /* 0x00000000007c8947 */ /* 0x000fea0003800000 */
[----:B------:R-:W1:Y:S01]  /*0680*/  LDC.64 R24, c[0x0][0x390] ;  /* 0x0000e400ff187b82 */ /* 0x000e620000000a00 */
[----:B------:R-:W-:-:S07]  /*0690*/  IMAD.MOV R0, RZ, RZ, -R0 ;  /* 0x000000ffff007224 */ /* 0x000fce00078e0a00 */
[----:B------:R-:W2:Y:S08]  /*06a0*/  LDC.64 R22, c[0x0][0x388] ;  /* 0x0000e200ff167b82 */ /* 0x000eb00000000a00 */
[----:B------:R-:W3:Y:S01]  /*06b0*/  LDC.64 R20, c[0x0][0x380] ;  /* 0x0000e000ff147b82 */ /* 0x000ee20000000a00 */
[----:B-1----:R-:W-:-:S04]  /*06c0*/  IMAD.WIDE.U32 R24, R2, 0x8, R24 ;  /* 0x0000000802187825 */ /* 0x002fc800078e0018 */
[----:B--2---:R-:W-:-:S04]  /*06d0*/  IMAD.WIDE.U32 R22, R2, 0x8, R22 ;  /* 0x0000000802167825 */ /* 0x004fc800078e0016 */
[----:B---3--:R-:W-:-:S07]  /*06e0*/  IMAD.WIDE.U32 R20, R2, 0x8, R20 ;  /* 0x0000000802147825 */ /* 0x008fce00078e0014 */
.L_x_12:
[----:B-1----:R-:W2:Y:S04]  /*06f0*/  LDG.E.64 R2, desc[UR12][R6.64] ;  /* 0x0000000c06027981 */ /* 0x002ea8000c1e1b00 */
[----:B------:R1:W2:Y:S04]  /*0700*/  LDG.E.64 R10, desc[UR12][R22.64] ;  /* 0x0000000c160a7981 */ /* 0x0002a8000c1e1b00 */
[----:B------:R-:W3:Y:S04]  /*0710*/  LDG.E.64 R12, desc[UR12][R4.64] ;  /* 0x0000000c040c7981 */ /* 0x000ee8000c1e1b00 */
[----:B------:R4:W3:Y:S04]  /*0720*/  LDG.E.64 R14, desc[UR12][R20.64] ;  /* 0x0000000c140e7981 */ /* 0x0008e8000c1e1b00 */
[----:B0-----:R-:W5:Y:S04]  /*0730*/  LDG.E.64 R16, desc[UR12][R24.64] ;  /* 0x0000000c18107981 */ /* 0x001f68000c1e1b00 */
[----:B------:R-:W5:Y:S01]  /*0740*/  LDG.E.64 R18, desc[UR12][R8.64] ;  /* 0x0000000c08127981 */ /* 0x000f62000c1e1b00 */
[----:B------:R-:W-:Y:S01]  /*0750*/  VIADD R0, R0, 0x1 ;  /* 0x0000000100007836 */ /* 0x000fe20000000000 */
[----:B-1----:R-:W-:-:S02]  /*0760*/  IADD3 R22, P1, PT, R22, 0x8, RZ ;  /* 0x0000000816167810 */ /* 0x002fc40007f3e0ff */
[----:B----4-:R-:W-:Y:S02]  /*0770*/  IADD3 R20, P2, PT, R20, 0x8, RZ ;  /* 0x0000000814147810 */ /* 0x010fe40007f5e0ff */
[----:B------:R-:W-:Y:S01]  /*0780*/  ISETP.NE.AND P3, PT, R0, RZ, PT ;  /* 0x000000ff0000720c */ /* 0x000fe20003f65270 */
[----:B------:R-:W-:Y:S02]  /*0790*/  IMAD.X R23, RZ, RZ, R23, P1 ;  /* 0x000000ffff177224 */ /* 0x000fe400008e0617 */
[----:B------:R-:W-:Y:S01]  /*07a0*/  IMAD.X R21, RZ, RZ, R21, P2 ;  /* 0x000000ffff157224 */ /* 0x000fe200010e0615 */
[----:B--2---:R-:W-:Y:S02]  /*07b0*/  DADD R2, R2, -R10 ;  /* 0x0000000002027229 */ /* 0x004fe4000000080a */
[----:B---3--:R-:W-:-:S06]  /*07c0*/  DADD R12, R12, -R14 ;  /* 0x000000000c0c7229 */ /* 0x008fcc000000080e */
[----:B------:R-:W-:Y:S02]  /*07d0*/  DMUL R2, R2, R2 ;  /* 0x0000000202027228 */ /* 0x000fe40000000000 */
[----:B-----5:R-:W-:-:S06]  /*07e0*/  DADD R16, R18, -R16 ;  /* 0x0000000012107229 */ /* 0x020fcc0000000810 */
[----:B------:R-:W-:-:S08]  /*07f0*/  DFMA R2, R12, R12, R2 ;  /* 0x0000000c0c02722b */ /* 0x000fd00000000002 */
[----:B------:R-:W-:-:S08]  /*0800*/  DFMA R2, R16, R16, R2 ;  /* 0x000000101002722b */ /* 0x000fd00000000002 */
[----:B------:R-:W-:-:S14]  /*0810*/  DSETP.GEU.AND P0, PT, R2, 1, PT ;  /* 0x3ff000000200742a */ /* 0x000fdc0003f0e000 */
[----:B------:R-:W0:Y:S02]  /*0820*/  @!P0 LDC.64 R2, c[0x4][0x48] ;  /* 0x01001200ff028b82 */ /* 0x000e240000000a00 */
[----:B0-----:R1:W-:Y:S01]  /*0830*/  @!P0 STG.E.64 desc[UR12][R2.64], RZ ;  /* 0x000000ff02008986 */ /* 0x0013e2000c101b0c */
[----:B------:R-:W-:-:S04]  /*0840*/  IADD3 R24, P0, PT, R24, 0x8, RZ ;  /* 0x0000000818187810 */ /* 0x000fc80007f1e0ff */
[----:B------:R-:W-:Y:S01]  /*0850*/  IADD3.X R25, PT, PT, RZ, R25, RZ, P0, !PT ;  /* 0x00000019ff197210 */ /* 0x000fe200007fe4ff */
[----:B------:R-:W-:Y:S08]  /*0860*/  @P3 BRA `(.L_x_12) ;  /* 0xfffffffc00a03947 */ /* 0x000ff0000383ffff */
.L_x_9:
[----:B------:R-:W1:Y:S02]  /*0870*/  LDC.64 R4, c[0x4][0x48] ;  /* 0x01001200ff047b82 */ /* 0x000e640000000a00 */
[----:B-1----:R-:W2:Y:S02]  /*0880*/  LDG.E.64 R2, desc[UR12][R4.64] ;  /* 0x0000000c04027981 */ /* 0x002ea4000c1e1b00 */
[----:B--2---:R-:W-:-:S04]  /*0890*/  ISETP.NE.U32.AND P0, PT, R2, RZ, PT ;  /* 0x000000ff0200720c */ /* 0x004fc80003f05070 */
[----:B------:R-:W-:Y:S02]  /*08a0*/  ISETP.NE.AND.EX P0, PT, R3, RZ, PT, P0 ;  /* 0x000000ff0300720c */ /* 0x000fe40003f05300 */
[----:B------:R-:W-:Y:S02]  /*08b0*/  MOV R3, RZ ;  /* 0x000000ff00037202 */ /* 0x000fe40000000f00 */
[----:B------:R-:W-:-:S05]  /*08c0*/  SEL R2, RZ, 0x1, P0 ;  /* 0x00000001ff027807 */ /* 0x000fca0000000000 */
[----:B------:R-:W-:Y:S01]  /*08d0*/  STG.E.64 desc[UR12][R4.64], R2 ;  /* 0x0000000204007986 */ /* 0x000fe2000c101b0c */
[----:B------:R-:W-:Y:S05]  /*08e0*/  EXIT ;  /* 0x000000000000794d */ /* 0x000fea0003800000 */
.L_x_13:
        /* <DEDUP_REMOVED lines=9> */
.L_x_33:


//--------------------- .text._Z14position_checkPdS_S_l --------------------------
	.section	.text._Z14position_checkPdS_S_l,"ax",@progbits
	.align	128
        .global         _Z14position_checkPdS_S_l
        .type           _Z14position_checkPdS_S_l,@function
        .size           _Z14position_checkPdS_S_l,(.L_x_34 - _Z14position_checkPdS_S_l)
        .other          _Z14position_checkPdS_S_l,@"STO_CUDA_ENTRY STV_DEFAULT"
_Z14position_checkPdS_S_l:
.text._Z14position_checkPdS_S_l:
[----:B------:R-:W-:Y:S01]  /*0000*/  LDC R1, c[0x0][0x37c] ;  /* 0x0000df00ff017b82 */ /* 0x000fe20000000800 */
[----:B------:R-:W0:Y:S01]  /*0010*/  LDCU.128 UR4, c[0x0][0x390] ;  /* 0x00007200ff0477ac */ /* 0x000e220008000c00 */
[----:B------:R-:W1:Y:S01]  /*0020*/  LDCU.128 UR8, c[0x0][0x380] ;  /* 0x00007000ff0877ac */ /* 0x000e620008000c00 */
[----:B------:R-:W2:Y:S01]  /*0030*/  LDCU.64 UR14, c[0x0][0x358] ;  /* 0x00006b00ff0e77ac */ /* 0x000ea20008000a00 */
[----:B0-----:R-:W-:Y:S02]  /*0040*/  USHF.L.U32 UR12, UR6, 0x3, URZ ;  /* 0x00000003060c7899 */ /* 0x001fe400080006ff */
[----:B------:R-:W-:Y:S02]  /*0050*/  USHF.L.U64.HI UR13, UR6, 0x3, UR7 ;  /* 0x00000003060d7899 */ /* 0x000fe40008010207 */
[----:B-1----:R-:W-:Y:S02]  /*0060*/  UIADD3 UR16, UP0, UPT, UR12, UR8, URZ ;  /* 0x000000080c107290 */ /* 0x002fe4000ff1e0ff */
[----:B------:R-:W-:-:S02]  /*0070*/  UIADD3 UR18, UP1, UPT, UR12, UR10, URZ ;  /* 0x0000000a0c127290 */ /* 0x000fc4000ff3e0ff */
[----:B------:R-:W-:Y:S02]  /*0080*/  UIADD3 UR12, UP2, UPT, UR12, UR4, URZ ;  /* 0x000000040c0c7290 */ /* 0x000fe4000ff5e0ff */
[----:B------:R-:W-:Y:S01]  /*0090*/  UIADD3.X UR17, UPT, UPT, UR13, UR9, URZ, UP0, !UPT ;  /* 0x000000090d117290 */ /* 0x000fe200087fe4ff */
[----:B------:R-:W-:Y:S01]  /*00a0*/  IMAD.U32 R2, RZ, RZ, UR16 ;  /* 0x00000010ff027e24 */ /* 0x000fe2000f8e00ff */
[----:B------:R-:W-:Y:S01]  /*00b0*/  UIADD3.X UR19, UPT, UPT, UR13, UR11, URZ, UP1, !UPT ;  /* 0x0000000b0d137290 */ /* 0x000fe20008ffe4ff */
[----:B------:R-:W-:Y:S01]  /*00c0*/  IMAD.U32 R4, RZ, RZ, UR18 ;  /* 0x00000012ff047e24 */ /* 0x000fe2000f8e00ff */
[----:B------:R-:W-:Y:S01]  /*00d0*/  UIADD3.X UR13, UPT, UPT, UR13, UR5, URZ, UP2, !UPT ;  /* 0x000000050d0d7290 */ /* 0x000fe200097fe4ff */
[----:B------:R-:W-:Y:S01]  /*00e0*/  MOV R6, UR12 ;  /* 0x0000000c00067c02 */ /* 0x000fe20008000f00 */
[----:B------:R-:W-:Y:S02]  /*00f0*/  IMAD.U32 R3, RZ, RZ, UR17 ;  /* 0x00000011ff037e24 */ /* 0x000fe4000f8e00ff */
[----:B------:R-:W-:-:S02]  /*0100*/  IMAD.U32 R5, RZ, RZ, UR19 ;  /* 0x00000013ff057e24 */ /* 0x000fc4000f8e00ff */
[----:B------:R-:W-:Y:S01]  /*0110*/  MOV R7, UR13 ;  /* 0x0000000d00077c02 */ /* 0x000fe20008000f00 */
[----:B--2---:R0:W5:Y:S04]  /*0120*/  LDG.E.64 R10, desc[UR14][R2.64] ;  /* 0x0000000e020a7981 */ /* 0x004168000c1e1b00 */
[----:B------:R0:W5:Y:S04]  /*0130*/  LDG.E.64 R12, desc[UR14][R4.64] ;  /* 0x0000000e040c7981 */ /* 0x000168000c1e1b00 */
[----:B------:R0:W5:Y:S01]  /*0140*/  LDG.E.64 R8, desc[UR14][R6.64] ;  /* 0x0000000e06087981 */ /* 0x000162000c1e1b00 */
[----:B------:R-:W-:-:S04]  /*0150*/  UISETP.NE.U32.AND UP0, UPT, UR6, URZ, UPT ;  /* 0x000000ff0600728c */ /* 0x000fc8000bf05070 */
[----:B------:R-:W-:-:S09]  /*0160*/  UISETP.NE.AND.EX UP0, UPT, UR7, URZ, UPT, UP0 ;  /* 0x000000ff0700728c */ /* 0x000fd2000bf05300 */
[----:B0-----:R-:W-:Y:S05]  /*0170*/  BRA.U !UP0, `(.L_x_14) ;  /* 0x00000001085c7547 */ /* 0x001fea000b800000 */
[----:B------:R-:W2:Y:S04]  /*0180*/  LDG.E.64 R16, desc[UR14][R4.64+-0x8] ;  /* 0xfffff80e04107981 */ /* 0x000ea8000c1e1b00 */
[----:B------:R-:W3:Y:S04]  /*0190*/  LDG.E.64 R14, desc[UR14][R2.64+-0x8] ;  /* 0xfffff80e020e7981 */ /* 0x000ee8000c1e1b00 */
[----:B------:R-:W4:Y:S01]  /*01a0*/  LDG.E.64 R18, desc[UR14][R6.64+-0x8] ;  /* 0xfffff80e06127981 */ /* 0x000f22000c1e1b00 */
[----:B------:R-:W-:Y:S01]  /*01b0*/  UMOV UR12, 0xc28f5c29 ;  /* 0xc28f5c29000c7882 */ /* 0x000fe20000000000 */
[----:B------:R-:W-:Y:S01]  /*01c0*/  UMOV UR13, 0x3ff028f5 ;  /* 0x3ff028f5000d7882 */ /* 0x000fe20000000000 */
[----:B------:R-:W-:-:S04]  /*01d0*/  UISETP.NE.U32.AND UP0, UPT, UR6, 0xc34f, UPT ;  /* 0x0000c34f0600788c */ /* 0x000fc8000bf05070 */
[----:B------:R-:W-:Y:S01]  /*01e0*/  UISETP.NE.AND.EX UP0, UPT, UR7, URZ, UPT, UP0 ;  /* 0x000000ff0700728c */ /* 0x000fe2000bf05300 */
[----:B--2--5:R-:W-:Y:S02]  /*01f0*/  DADD R16, R12, -R16 ;  /* 0x000000000c107229 */ /* 0x024fe40000000810 */
[----:B---3--:R-:W-:-:S06]  /*0200*/  DADD R14, R10, -R14 ;  /* 0x000000000a0e7229 */ /* 0x008fcc000000080e */
[----:B------:R-:W-:Y:S02]  /*0210*/  DMUL R16, R16, R16 ;  /* 0x0000001010107228 */ /* 0x000fe40000000000 */
[----:B----4-:R-:W-:-:S06]  /*0220*/  DADD R18, R8, -R18 ;  /* 0x0000000008127229 */ /* 0x010fcc0000000812 */
[----:B------:R-:W-:-:S08]  /*0230*/  DFMA R16, R14, R14, R16 ;  /* 0x0000000e0e10722b */ /* 0x000fd00000000010 */
[----:B------:R-:W-:-:S08]  /*0240*/  DFMA R16, R18, R18, R16 ;  /* 0x000000121210722b */ /* 0x000fd00000000010 */
[----:B------:R-:W-:Y:S01]  /*0250*/  DSETP.GT.AND P0, PT, R16, UR12, PT ;  /* 0x0000000c10007e2a */ /* 0x000fe2000bf04000 */
[----:B------:R-:W-:Y:S01]  /*0260*/  UMOV UR12, 0x7ae147ae ;  /* 0x7ae147ae000c7882 */ /* 0x000fe20000000000 */
[----:B------:R-:W-:-:S04]  /*0270*/  UMOV UR13, 0x3fefae14 ;  /* 0x3fefae14000d7882 */ /* 0x000fc80000000000 */
[----:B------:R-:W-:-:S14]  /*0280*/  DSETP.GEU.AND P0, PT, R16, UR12, !P0 ;  /* 0x0000000c10007e2a */ /* 0x000fdc000c70e000 */
[----:B------:R-:W0:Y:S02]  /*0290*/  @!P0 LDC.64 R8, c[0x4][0x40] ;  /* 0x01001000ff088b82 */ /* 0x000e240000000a00 */
[----:B0-----:R0:W-:Y:S01]  /*02a0*/  @!P0 STG.E.64 desc[UR14][R8.64], RZ ;  /* 0x000000ff08008986 */ /* 0x0011e2000c101b0e */
[----:B------:R-:W-:Y:S05]  /*02b0*/  BRA.U !UP0, `(.L_x_15) ;  /* 0x0000000108507547 */ /* 0x000fea000b800000 */
[----:B------:R1:W5:Y:S04]  /*02c0*/  LDG.E.64 R10, desc[UR14][R2.64] ;  /* 0x0000000e020a7981 */ /* 0x000368000c1e1b00 */
[----:B------:R1:W5:Y:S04]  /*02d0*/  LDG.E.64 R12, desc[UR14][R4.64] ;  /* 0x0000000e040c7981 */ /* 0x000368000c1e1b00 */
[----:B0-----:R1:W5:Y:S02]  /*02e0*/  LDG.E.64 R8, desc[UR14][R6.64] ;  /* 0x0000000e06087981 */ /* 0x001364000c1e1b00 */
.L_x_14:
[----:B------:R-:W2:Y:S04]  /*02f0*/  LDG.E.64 R16, desc[UR14][R4.64+0x8] ;  /* 0x0000080e04107981 */ /* 0x000ea8000c1e1b00 */
[----:B------:R-:W3:Y:S04]  /*0300*/  LDG.E.64 R14, desc[UR14][R2.64+0x8] ;  /* 0x0000080e020e7981 */ /* 0x000ee8000c1e1b00 */
[----:B------:R-:W4:Y:S01]  /*0310*/  LDG.E.64 R18, desc[UR14][R6.64+0x8] ;  /* 0x0000080e06127981 */ /* 0x000f22000c1e1b00 */
[----:B------:R-:W-:Y:S01]  /*0320*/  UMOV UR12, 0xc28f5c29 ;  /* 0xc28f5c29000c7882 */ /* 0x000fe20000000000 */
[----:B------:R-:W-:Y:S01]  /*0330*/  UMOV UR13, 0x3ff028f5 ;  /* 0x3ff028f5000d7882 */ /* 0x000fe20000000000 */
[----:B--2--5:R-:W-:-:S02]  /*0340*/  DADD R16, R16, -R12 ;  /* 0x0000000010107229 */ /* 0x024fc4000000080c */
        /* <DEDUP_REMOVED lines=10> */
[----:B0-----:R2:W-:Y:S02]  /*03f0*/  @!P0 STG.E.64 desc[UR14][R8.64], RZ ;  /* 0x000000ff08008986 */ /* 0x0015e4000c101b0e */
.L_x_15:
[----:B------:R-:W-:Y:S02]  /*0400*/  UIADD3 UR8, UP1, UPT, UR8, 0x10, URZ ;  /* 0x0000001008087890 */ /* 0x000fe4000ff3e0ff */
[----:B------:R-:W-:Y:S02]  /*0410*/  UIADD3 UR10, UP2, UPT, UR10, 0x10, URZ ;  /* 0x000000100a0a7890 */ /* 0x000fe4000ff5e0ff */
[----:B------:R-:W-:Y:S02]  /*0420*/  UIADD3 UR4, UP3, UPT, UR4, 0x10, URZ ;  /* 0x0000001004047890 */ /* 0x000fe4000ff7e0ff */
[----:B------:R-:W-:Y:S01]  /*0430*/  UIADD3.X UR9, UPT, UPT, URZ, UR9, URZ, UP1, !UPT ;  /* 0x00000009ff097290 */ /* 0x000fe20008ffe4ff */
[----:B0-2---:R-:W-:Y:S01]  /*0440*/  IMAD.U32 R8, RZ, RZ, UR8 ;  /* 0x00000008ff087e24 */ /* 0x005fe2000f8e00ff */
[----:B------:R-:W-:Y:S01]  /*0450*/  UIADD3.X UR11, UPT, UPT, URZ, UR11, URZ, UP2, !UPT ;  /* 0x0000000bff0b7290 */ /* 0x000fe200097fe4ff */
[----:B------:R-:W-:Y:S01]  /*0460*/  IMAD.U32 R10, RZ, RZ, UR10 ;  /* 0x0000000aff0a7e24 */ /* 0x000fe2000f8e00ff */
[----:B------:R-:W-:Y:S01]  /*0470*/  UIADD3.X UR5, UPT, UPT, URZ, UR5, URZ, UP3, !UPT ;  /* 0x00000005ff057290 */ /* 0x000fe20009ffe4ff */
[----:B------:R-:W-:Y:S01]  /*0480*/  MOV R12, UR4 ;  /* 0x00000004000c7c02 */ /* 0x000fe20008000f00 */
[----:B------:R-:W-:Y:S01]  /*0490*/  UIADD3 UR6, UP0, UPT, UR6, -0x3, URZ ;  /* 0xfffffffd06067890 */ /* 0x000fe2000ff1e0ff */
[----:B------:R-:W-:Y:S01]  /*04a0*/  IMAD.U32 R9, RZ, RZ, UR9 ;  /* 0x00000009ff097e24 */ /* 0x000fe2000f8e00ff */
[----:B------:R-:W-:Y:S01]  /*04b0*/  UMOV UR4, URZ ;  /* 0x000000ff00047c82 */ /* 0x000fe20008000000 */
[----:B------:R-:W-:Y:S01]  /*04c0*/  IMAD.U32 R11, RZ, RZ, UR11 ;  /* 0x0000000bff0b7e24 */ /* 0x000fe2000f8e00ff */
[----:B------:R-:W-:Y:S01]  /*04d0*/  MOV R13, UR5 ;  /* 0x00000005000d7c02 */ /* 0x000fe20008000f00 */
[----:B------:R-:W-:-:S12]  /*04e0*/  UIADD3.X UR7, UPT, UPT, UR7, -0x1, URZ, UP0, !UPT ;  /* 0xffffffff07077890 */ /* 0x000fd800087fe4ff */
.L_x_21:
[----:B------:R-:W-:Y:S02]  /*04f0*/  UISETP.NE.U32.AND UP1, UPT, UR6, -0x3, UPT ;  /* 0xfffffffd0600788c */ /* 0x000fe4000bf25070 */
[----:B------:R-:W-:Y:S02]  /*0500*/  UISETP.NE.U32.AND UP0, UPT, UR6, -0x2, UPT ;  /* 0xfffffffe0600788c */ /* 0x000fe4000bf05070 */
[----:B------:R-:W-:Y:S02]  /*0510*/  UISETP.NE.AND.EX UP1, UPT, UR7, -0x1, UPT, UP1 ;  /* 0xffffffff0700788c */ /* 0x000fe4000bf25310 */
[----:B------:R-:W-:Y:S02]  /*0520*/  UISETP.NE.U32.AND UP2, UPT, UR6, -0x1, UPT ;  /* 0xffffffff0600788c */ /* 0x000fe4000bf45070 */
[----:B------:R-:W-:Y:S02]  /*0530*/  UISETP.NE.AND UP3, UPT, UR4, 0x61a60, UPT ;  /* 0x00061a600400788c */ /* 0x000fe4000bf65270 */
[----:B------:R-:W-:-:S02]  /*0540*/  UISETP.NE.AND.EX UP0, UPT, UR7, -0x1, UPT, UP0 ;  /* 0xffffffff0700788c */ /* 0x000fc4000bf05300 */
[----:B------:R-:W-:Y:S01]  /*0550*/  UISETP.NE.AND.EX UP2, UPT, UR7, -0x1, UPT, UP2 ;  /* 0xffffffff0700788c */ /* 0x000fe2000bf45320 */
[----:B0-234-:R-:W-:Y:S10]  /*0560*/  BRA.U !UP1, `(.L_x_16) ;  /* 0x00000001093c7547 */ /* 0x01dff4000b800000 */
[----:B------:R-:W2:Y:S04]  /*0570*/  LDG.E.64 R22, desc[UR14][R4.64] ;  /* 0x0000000e04167981 */ /* 0x000ea8000c1e1b00 */
[----:B------:R-:W2:Y:S04]  /*0580*/  LDG.E.64 R24, desc[UR14][R10.64+-0x10] ;  /* 0xfffff00e0a187981 */ /* 0x000ea8000c1e1b00 */
[----:B------:R-:W3:Y:S04]  /*0590*/  LDG.E.64 R18, desc[UR14][R2.64] ;  /* 0x0000000e02127981 */ /* 0x000ee8000c1e1b00 */
[----:B------:R-:W3:Y:S04]  /*05a0*/  LDG.E.64 R20, desc[UR14][R8.64+-0x10] ;  /* 0xfffff00e08147981 */ /* 0x000ee8000c1e1b00 */
        /* <DEDUP_REMOVED lines=10> */
[----:B0-----:R0:W-:Y:S02]  /*0650*/  @!P0 STG.E.64 desc[UR14][R14.64], RZ ;  /* 0x000000ff0e008986 */ /* 0x0011e4000c101b0e */
.L_x_16:
[----:B------:R-:W-:Y:S05]  /*0660*/  BRA.U !UP0, `(.L_x_17) ;  /* 0x00000001083c7547 */ /* 0x000fea000b800000 */
[----:B------:R-:W2:Y:S04]  /*0670*/  LDG.E.64 R22, desc[UR14][R4.64] ;  /* 0x0000000e04167981 */ /* 0x000ea8000c1e1b00 */
[----:B------:R-:W2:Y:S04]  /*0680*/  LDG.E.64 R24, desc[UR14][R10.64+-0x8] ;  /* 0xfffff80e0a187981 */ /* 0x000ea8000c1e1b00 */
[----:B------:R-:W3:Y:S04]  /*0690*/  LDG.E.64 R18, desc[UR14][R2.64] ;  /* 0x0000000e02127981 */ /* 0x000ee8000c1e1b00 */
[----:B------:R-:W3:Y:S04]  /*06a0*/  LDG.E.64 R20, desc[UR14][R8.64+-0x8] ;  /* 0xfffff80e08147981 */ /* 0x000ee8000c1e1b00 */
[----:B0-----:R-:W4:Y:S04]  /*06b0*/  LDG.E.64 R14, desc[UR14][R6.64] ;  /* 0x0000000e060e7981 */ /* 0x001f28000c1e1b00 */
        /* <DEDUP_REMOVED lines=10> */
.L_x_17:
[----:B------:R-:W-:Y:S05]  /*0760*/  BRA.U !UP2, `(.L_x_18) ;  /* 0x000000010a3c7547 */ /* 0x000fea000b800000 */
[----:B------:R-:W3:Y:S04]  /*0770*/  LDG.E.64 R22, desc[UR14][R4.64] ;  /* 0x0000000e04167981 */ /* 0x000ee8000c1e1b00 */
[----:B------:R-:W3:Y:S04]  /*0780*/  LDG.E.64 R24, desc[UR14][R10.64] ;  /* 0x0000000e0a187981 */ /* 0x000ee8000c1e1b00 */
[----:B------:R-:W4:Y:S04]  /*0790*/  LDG.E.64 R18, desc[UR14][R2.64] ;  /* 0x0000000e02127981 */ /* 0x000f28000c1e1b00 */
[----:B------:R-:W4:Y:S04]  /*07a0*/  LDG.E.64 R20, desc[UR14][R8.64] ;  /* 0x0000000e08147981 */ /* 0x000f28000c1e1b00 */
[----:B0-2---:R-:W2:Y:S04]  /*07b0*/  LDG.E.64 R14, desc[UR14][R6.64] ;  /* 0x0000000e060e7981 */ /* 0x005ea8000c1e1b00 */
[----:B------:R-:W2:Y:S01]  /*07c0*/  LDG.E.64 R16, desc[UR14][R12.64] ;  /* 0x0000000e0c107981 */ /* 0x000ea2000c1e1b00 */
[----:B---3--:R-:W-:-:S02]  /*07d0*/  DADD R22, R22, -R24 ;  /* 0x0000000016167229 */ /* 0x008fc40000000818 */
[----:B----4-:R-:W-:-:S06]  /*07e0*/  DADD R18, R18, -R20 ;  /* 0x0000000012127229 */ /* 0x010fcc0000000814 */
[----:B------:R-:W-:Y:S02]  /*07f0*/  DMUL R22, R22, R22 ;  /* 0x0000001616167228 */ /* 0x000fe40000000000 */
[----:B--2---:R-:W-:-:S06]  /*0800*/  DADD R14, R14, -R16 ;  /* 0x000000000e0e7229 */ /* 0x004fcc0000000810 */
[----:B------:R-:W-:-:S08]  /*0810*/  DFMA R22, R18, R18, R22 ;  /* 0x000000121216722b */ /* 0x000fd00000000016 */
[----:B------:R-:W-:-:S08]  /*0820*/  DFMA R22, R14, R14, R22 ;  /* 0x0000000e0e16722b */ /* 0x000fd00000000016 */
[----:B------:R-:W-:-:S14]  /*0830*/  DSETP.GEU.AND P0, PT, R22, 1, PT ;  /* 0x3ff000001600742a */ /* 0x000fdc0003f0e000 */
[----:B------:R-:W0:Y:S02]  /*0840*/  @!P0 LDC.64 R14, c[0x4][0x40] ;  /* 0x01001000ff0e8b82 */ /* 0x000e240000000a00 */
[----:B0-----:R3:W-:Y:S02]  /*0850*/  @!P0 STG.E.64 desc[UR14][R14.64], RZ ;  /* 0x000000ff0e008986 */ /* 0x0017e4000c101b0e */
.L_x_18:
[----:B------:R-:W-:Y:S05]  /*0860*/  BRA.U !UP3, `(.L_x_19) ;  /* 0x000000010b707547 */ /* 0x000fea000b800000 */
[----:B------:R-:W-:-:S04]  /*0870*/  UISETP.NE.U32.AND UP0, UPT, UR6, URZ, UPT ;  /* 0x000000ff0600728c */ /* 0x000fc8000bf05070 */
[----:B------:R-:W-:-:S09]  /*0880*/  UISETP.NE.AND.EX UP0, UPT, UR7, URZ, UPT, UP0 ;  /* 0x000000ff0700728c */ /* 0x000fd2000bf05300 */
[----:B------:R-:W-:Y:S05]  /*0890*/  BRA.U !UP0, `(.L_x_20) ;  /* 0x00000001083c7547 */ /* 0x000fea000b800000 */
[----:B------:R-:W4:Y:S04]  /*08a0*/  LDG.E.64 R22, desc[UR14][R4.64] ;  /* 0x0000000e04167981 */ /* 0x000f28000c1e1b00 */
[----:B------:R-:W4:Y:S04]  /*08b0*/  LDG.E.64 R24, desc[UR14][R10.64+0x8] ;  /* 0x0000080e0a187981 */ /* 0x000f28000c1e1b00 */
[----:B------:R-:W5:Y:S04]  /*08c0*/  LDG.E.64 R18, desc[UR14][R2.64] ;  /* 0x0000000e02127981 */ /* 0x000f68000c1e1b00 */
[----:B------:R-:W5:Y:S04]  /*08d0*/  LDG.E.64 R20, desc[UR14][R8.64+0x8] ;  /* 0x0000080e08147981 */ /* 0x000f68000c1e1b00 */
[----:B0-23--:R-:W2:Y:S04]  /*08e0*/  LDG.E.64 R14, desc[UR14][R6.64] ;  /* 0x0000000e060e7981 */ /* 0x00dea8000c1e1b00 */
[----:B------:R-:W2:Y:S01]  /*08f0*/  LDG.E.64 R16, desc[UR14][R12.64+0x8] ;  /* 0x0000080e0c107981 */ /* 0x000ea2000c1e1b00 */
[----:B----4-:R-:W-:-:S02]  /*0900*/  DADD R22, R22, -R24 ;  /* 0x0000000016167229 */ /* 0x010fc40000000818 */
[----:B-----5:R-:W-:-:S06]  /*0910*/  DADD R18, R18, -R20 ;  /* 0x0000000012127229 */ /* 0x020fcc0000000814 */
[----:B------:R-:W-:Y:S02]  /*0920*/  DMUL R22, R22, R22 ;  /* 0x0000001616167228 */ /* 0x000fe40000000000 */
[----:B--2---:R-:W-:-:S06]  /*0930*/  DADD R14, R14, -R16 ;  /* 0x000000000e0e7229 */ /* 0x004fcc0000000810 */
[----:B------:R-:W-:-:S08]  /*0940*/  DFMA R22, R18, R18, R22 ;  /* 0x000000121216722b */ /* 0x000fd00000000016 */
[----:B------:R-:W-:-:S08]  /*0950*/  DFMA R22, R14, R14, R22 ;  /* 0x0000000e0e16722b */ /* 0x000fd00000000016 */
[----:B------:R-:W-:-:S14]  /*0960*/  DSETP.GEU.AND P0, PT, R22, 1, PT ;  /* 0x3ff000001600742a */ /* 0x000fdc0003f0e000 */
[----:B------:R-:W0:Y:S02]  /*0970*/  @!P0 LDC.64 R14, c[0x4][0x40] ;  /* 0x01001000ff0e8b82 */ /* 0x000e240000000a00 */
[----:B0-----:R4:W-:Y:S02]  /*0980*/  @!P0 STG.E.64 desc[UR14][R14.64], RZ ;  /* 0x000000ff0e008986 */ /* 0x0019e4000c101b0e */
.L_x_20:
[----:B------:R-:W-:Y:S01]  /*0990*/  IADD3 R8, P0, PT, R8, 0x20, RZ ;  /* 0x0000002008087810 */ /* 0x000fe20007f1e0ff */
[----:B------:R-:W-:Y:S01]  /*09a0*/  UIADD3 UR6, UP0, UPT, UR6, -0x4, URZ ;  /* 0xfffffffc06067890 */ /* 0x000fe2000ff1e0ff */
[----:B------:R-:W-:Y:S01]  /*09b0*/  IADD3 R12, P2, PT, R12, 0x20, RZ ;  /* 0x000000200c0c7810 */ /* 0x000fe20007f5e0ff */
[----:B------:R-:W-:Y:S01]  /*09c0*/  UIADD3 UR4, UPT, UPT, UR4, 0x20, URZ ;  /* 0x0000002004047890 */ /* 0x000fe2000fffe0ff */
[----:B------:R-:W-:Y:S01]  /*09d0*/  IADD3 R10, P1, PT, R10, 0x20, RZ ;  /* 0x000000200a0a7810 */ /* 0x000fe20007f3e0ff */
[----:B------:R-:W-:Y:S01]  /*09e0*/  IMAD.X R9, RZ, RZ, R9, P0 ;  /* 0x000000ffff097224 */ /* 0x000fe200000e0609 */
[----:B------:R-:W-:Y:S01]  /*09f0*/  UIADD3.X UR7, UPT, UPT, UR7, -0x1, URZ, UP0, !UPT ;  /* 0xffffffff07077890 */ /* 0x000fe200087fe4ff */
[----:B------:R-:W-:Y:S01]  /*0a00*/  IMAD.X R13, RZ, RZ, R13, P2 ;  /* 0x000000ffff0d7224 */ /* 0x000fe200010e060d */
[----:B------:R-:W-:Y:S01]  /*0a10*/  IADD3.X R11, PT, PT, RZ, R11, RZ, P1, !PT ;  /* 0x0000000bff0b7210 */ /* 0x000fe20000ffe4ff */
[----:B------:R-:W-:Y:S09]  /*0a20*/  BRA `(.L_x_21) ;  /* 0xfffffff800b07947 */ /* 0x000ff2000383ffff */
.L_x_19:
[----:B-1----:R-:W1:Y:S02]  /*0a30*/  LDC.64 R4, c[0x4][0x40] ;  /* 0x01001000ff047b82 */ /* 0x002e640000000a00 */
[----:B-1----:R-:W4:Y:S02]  /*0a40*/  LDG.E.64 R2, desc[UR14][R4.64] ;  /* 0x0000000e04027981 */ /* 0x002f24000c1e1b00 */
[----:B----4-:R-:W-:-:S04]  /*0a50*/  ISETP.NE.U32.AND P0, PT, R2, RZ, PT ;  /* 0x000000ff0200720c */ /* 0x010fc80003f05070 */
[----:B------:R-:W-:Y:S01]  /*0a60*/  ISETP.NE.AND.EX P0, PT, R3, RZ, PT, P0 ;  /* 0x000000ff0300720c */ /* 0x000fe20003f05300 */
[----:B------:R-:W-:-:S03]  /*0a70*/  HFMA2 R3, -RZ, RZ, 0, 0 ;  /* 0x00000000ff037431 */ /* 0x000fc600000001ff */
[----:B------:R-:W-:-:S05]  /*0a80*/  SEL R2, RZ, 0x1, P0 ;  /* 0x00000001ff027807 */ /* 0x000fca0000000000 */
[----:B------:R-:W-:Y:S01]  /*0a90*/  STG.E.64 desc[UR14][R4.64], R2 ;  /* 0x0000000204007986 */ /* 0x000fe2000c101b0e */
[----:B------:R-:W-:Y:S05]  /*0aa0*/  EXIT ;  /* 0x000000000000794d */ /* 0x000fea0003800000 */
.L_x_22:
        /* <DEDUP_REMOVED lines=13> */
.L_x_34:


//--------------------- .text._Z12crossProductPPdS0_S0_ --------------------------
	.section	.text._Z12crossProductPPdS0_S0_,"ax",@progbits
	.align	128
        .global         _Z12crossProductPPdS0_S0_
        .type           _Z12crossProductPPdS0_S0_,@function
        .size           _Z12crossProductPPdS0_S0_,(.L_x_35 - _Z12crossProductPPdS0_S0_)
        .other          _Z12crossProductPPdS0_S0_,@"STO_CUDA_ENTRY STV_DEFAULT"
_Z12crossProductPPdS0_S0_:
.text._Z12crossProductPPdS0_S0_:
[----:B------:R-:W-:Y:S08]  /*0000*/  LDC R1, c[0x0][0x37c] ;  /* 0x0000df00ff017b82 */ /* 0x000ff00000000800 */
[----:B------:R-:W0:Y:S01]  /*0010*/  LDC.64 R4, c[0x0][0x380] ;  /* 0x0000e000ff047b82 */ /* 0x000e220000000a00 */
[----:B------:R-:W0:Y:S07]  /*0020*/  LDCU.64 UR4, c[0x0][0x358] ;  /* 0x00006b00ff0477ac */ /* 0x000e2e0008000a00 */
[----:B------:R-:W1:Y:S01]  /*0030*/  LDC.64 R2, c[0x0][0x388] ;  /* 0x0000e200ff027b82 */ /* 0x000e620000000a00 */
[----:B0-----:R-:W2:Y:S04]  /*0040*/  LDG.E.64 R12, desc[UR4][R4.64+0x10] ;  /* 0x00001004040c7981 */ /* 0x001ea8000c1e1b00 */
[----:B------:R-:W3:Y:S04]  /*0050*/  LDG.E.64 R8, desc[UR4][R4.64+0x8] ;  /* 0x0000080404087981 */ /* 0x000ee8000c1e1b00 */
[----:B-1----:R-:W4:Y:S04]  /*0060*/  LDG.E.64 R14, desc[UR4][R2.64+0x8] ;  /* 0x00000804020e7981 */ /* 0x002f28000c1e1b00 */
[----:B------:R-:W5:Y:S01]  /*0070*/  LDG.E.64 R10, desc[UR4][R2.64+0x10] ;  /* 0x00001004020a7981 */ /* 0x000f62000c1e1b00 */
[----:B------:R-:W0:Y:S03]  /*0080*/  LDC.64 R6, c[0x0][0x390] ;  /* 0x0000e400ff067b82 */ /* 0x000e260000000a00 */
[----:B0-----:R-:W5:Y:S04]  /*0090*/  LDG.E.64 R18, desc[UR4][R6.64] ;  /* 0x0000000406127981 */ /* 0x001f68000c1e1b00 */
[----:B--2---:R-:W2:Y:S04]  /*00a0*/  LDG.E.64 R12, desc[UR4][R12.64] ;  /* 0x000000040c0c7981 */ /* 0x004ea8000c1e1b00 */
[----:B---3--:R-:W3:Y:S04]  /*00b0*/  LDG.E.64 R8, desc[UR4][R8.64] ;  /* 0x0000000408087981 */ /* 0x008ee8000c1e1b00 */
[----:B----4-:R-:W2:Y:S04]  /*00c0*/  LDG.E.64 R14, desc[UR4][R14.64] ;  /* 0x000000040e0e7981 */ /* 0x010ea8000c1e1b00 */
[----:B-----5:R-:W3:Y:S01]  /*00d0*/  LDG.E.64 R10, desc[UR4][R10.64] ;  /* 0x000000040a0a7981 */ /* 0x020ee2000c1e1b00 */
[----:B--2---:R-:W-:-:S08]  /*00e0*/  DMUL R16, R12, R14 ;  /* 0x0000000e0c107228 */ /* 0x004fd00000000000 */
[----:B---3--:R-:W-:-:S07]  /*00f0*/  DFMA R16, R8, R10, -R16 ;  /* 0x0000000a0810722b */ /* 0x008fce0000000810 */
[----:B------:R0:W-:Y:S04]  /*0100*/  STG.E.64 desc[UR4][R18.64], R16 ;  /* 0x0000001012007986 */ /* 0x0001e8000c101b04 */
[----:B------:R-:W2:Y:S04]  /*0110*/  LDG.E.64 R22, desc[UR4][R4.64+0x10] ;  /* 0x0000100404167981 */ /* 0x000ea8000c1e1b00 */
[----:B------:R-:W3:Y:S04]  /*0120*/  LDG.E.64 R24, desc[UR4][R2.64] ;  /* 0x0000000402187981 */ /* 0x000ee8000c1e1b00 */
[----:B------:R-:W4:Y:S04]  /*0130*/  LDG.E.64 R20, desc[UR4][R4.64] ;  /* 0x0000000404147981 */ /* 0x000f28000c1e1b00 */
[----:B------:R-:W5:Y:S04]  /*0140*/  LDG.E.64 R12, desc[UR4][R2.64+0x10] ;  /* 0x00001004020c7981 */ /* 0x000f68000c1e1b00 */
[----:B------:R-:W5:Y:S04]  /*0150*/  LDG.E.64 R10, desc[UR4][R6.64+0x8] ;  /* 0x00000804060a7981 */ /* 0x000f68000c1e1b00 */
[----:B--2---:R-:W2:Y:S04]  /*0160*/  LDG.E.64 R22, desc[UR4][R22.64] ;  /* 0x0000000416167981 */ /* 0x004ea8000c1e1b00 */
[----:B---3--:R-:W2:Y:S04]  /*0170*/  LDG.E.64 R24, desc[UR4][R24.64] ;  /* 0x0000000418187981 */ /* 0x008ea8000c1e1b00 */
[----:B----4-:R-:W3:Y:S04]  /*0180*/  LDG.E.64 R20, desc[UR4][R20.64] ;  /* 0x0000000414147981 */ /* 0x010ee8000c1e1b00 */
[----:B-----5:R-:W3:Y:S01]  /*0190*/  LDG.E.64 R12, desc[UR4][R12.64] ;  /* 0x000000040c0c7981 */ /* 0x020ee2000c1e1b00 */
[----:B--2---:R-:W-:-:S08]  /*01a0*/  DMUL R8, R22, R24 ;  /* 0x0000001816087228 */ /* 0x004fd00000000000 */
[----:B---3--:R-:W-:-:S08]  /*01b0*/  DFMA R8, R20, R12, -R8 ;  /* 0x0000000c1408722b */ /* 0x008fd00000000808 */
[----:B------:R-:W-:-:S07]  /*01c0*/  DADD R26, -RZ, -R8 ;  /* 0x00000000ff1a7229 */ /* 0x000fce0000000908 */
[----:B------:R-:W-:Y:S04]  /*01d0*/  STG.E.64 desc[UR4][R10.64], R26 ;  /* 0x0000001a0a007986 */ /* 0x000fe8000c101b04 */
[----:B0-----:R-:W2:Y:S04]  /*01e0*/  LDG.E.64 R16, desc[UR4][R4.64+0x8] ;  /* 0x0000080404107981 */ /* 0x001ea8000c1e1b00 */
        /* <DEDUP_REMOVED lines=9> */
[----:B---3--:R-:W-:-:S07]  /*0280*/  DFMA R12, R8, R14, -R12 ;  /* 0x0000000e080c722b */ /* 0x008fce000000080c */
[----:B------:R-:W-:Y:S01]  /*0290*/  STG.E.64 desc[UR4][R6.64], R12 ;  /* 0x0000000c06007986 */ /* 0x000fe2000c101b04 */
[----:B------:R-:W-:Y:S05]  /*02a0*/  EXIT ;  /* 0x000000000000794d */ /* 0x000fea0003800000 */
.L_x_23:
        /* <DEDUP_REMOVED lines=13> */
.L_x_35:


//--------------------- .text._Z10dotProductdddddd --------------------------
	.section	.text._Z10dotProductdddddd,"ax",@progbits
	.align	128
        .global         _Z10dotProductdddddd
        .type           _Z10dotProductdddddd,@function
        .size           _Z10dotProductdddddd,(.L_x_36 - _Z10dotProductdddddd)
        .other          _Z10dotProductdddddd,@"STO_CUDA_ENTRY STV_DEFAULT"
_Z10dotProductdddddd:
.text._Z10dotProductdddddd:
[----:B------:R-:W-:Y:S08]  /*0000*/  LDC R1, c[0x0][0x37c] ;  /* 0x0000df00ff017b82 */ /* 0x000ff00000000800 */
[----:B------:R-:W0:Y:S01]  /*0010*/  LDC.64 R4, c[0x4][0x20] ;  /* 0x01000800ff047b82 */ /* 0x000e220000000a00 */
[----:B------:R-:W0:Y:S01]  /*0020*/  LDCU.64 UR4, c[0x0][0x358] ;  /* 0x00006b00ff0477ac */ /* 0x000e220008000a00 */
[----:B------:R-:W1:Y:S06]  /*0030*/  LDCU.128 UR8, c[0x0][0x380] ;  /* 0x00007000ff0877ac */ /* 0x000e6c0008000c00 */
[----:B------:R-:W1:Y:S08]  /*0040*/  LDC.64 R2, c[0x0][0x3a0] ;  /* 0x0000e800ff027b82 */ /* 0x000e700000000a00 */
[----:B------:R-:W2:Y:S01]  /*0050*/  LDC.64 R6, c[0x0][0x398] ;  /* 0x0000e600ff067b82 */ /* 0x000ea20000000a00 */
[----:B0-----:R-:W3:Y:S07]  /*0060*/  LDG.E.64 R4, desc[UR4][R4.64] ;  /* 0x0000000404047981 */ /* 0x001eee000c1e1b00 */
[----:B------:R-:W0:Y:S01]  /*0070*/  LDC.64 R10, c[0x0][0x3a8] ;  /* 0x0000ea00ff0a7b82 */ /* 0x000e220000000a00 */
[----:B-1----:R-:W-:-:S07]  /*0080*/  DMUL R2, R2, UR10 ;  /* 0x0000000a02027c28 */ /* 0x002fce0008000000 */
[----:B------:R-:W0:Y:S01]  /*0090*/  LDC.64 R8, c[0x0][0x390] ;  /* 0x0000e400ff087b82 */ /* 0x000e220000000a00 */
[----:B--2---:R-:W-:-:S08]  /*00a0*/  DFMA R2, R6, UR8, R2 ;  /* 0x0000000806027c2b */ /* 0x004fd00008000002 */
[----:B0-----:R-:W-:-:S07]  /*00b0*/  DFMA R2, R8, R10, R2 ;  /* 0x0000000a0802722b */ /* 0x001fce0000000002 */
[----:B---3--:R-:W-:Y:S01]  /*00c0*/  STG.E.64 desc[UR4][R4.64], R2 ;  /* 0x0000000204007986 */ /* 0x008fe2000c101b04 */
[----:B------:R-:W-:Y:S05]  /*00d0*/  EXIT ;  /* 0x000000000000794d */ /* 0x000fea0003800000 */
.L_x_24:
        /* <DEDUP_REMOVED lines=10> */
.L_x_36:


//--------------------- .text._Z15vectorMagnitudeddd --------------------------
	.section	.text._Z15vectorMagnitudeddd,"ax",@progbits
	.align	128
        .global         _Z15vectorMagnitudeddd
        .type           _Z15vectorMagnitudeddd,@function
        .size           _Z15vectorMagnitudeddd,(.L_x_31 - _Z15vectorMagnitudeddd)
        .other          _Z15vectorMagnitudeddd,@"STO_CUDA_ENTRY STV_DEFAULT"
_Z15vectorMagnitudeddd:
.text._Z15vectorMagnitudeddd:
[----:B------:R-:W-:Y:S08]  /*0000*/  LDC R1, c[0x0][0x37c] ;  /* 0x0000df00ff017b82 */ /* 0x000ff00000000800 */
[----:B------:R-:W0:Y:S01]  /*0010*/  LDC.64 R2, c[0x0][0x388] ;  /* 0x0000e200ff027b82 */ /* 0x000e220000000a00 */
[----:B------:R-:W-:Y:S01]  /*0020*/  IMAD.MOV.U32 R8, RZ, RZ, 0x0 ;  /* 0x00000000ff087424 */ /* 0x000fe200078e00ff */
[----:B------:R-:W1:Y:S01]  /*0030*/  LDCU.64 UR4, c[0x0][0x358] ;  /* 0x00006b00ff0477ac */ /* 0x000e620008000a00 */
[----:B------:R-:W-:-:S05]  /*0040*/  IMAD.MOV.U32 R9, RZ, RZ, 0x3fd80000 ;  /* 0x3fd80000ff097424 */ /* 0x000fca00078e00ff */
[----:B------:R-:W2:Y:S08]  /*0050*/  LDC.64 R4, c[0x0][0x380] ;  /* 0x0000e000ff047b82 */ /* 0x000eb00000000a00 */
[----:B------:R-:W3:Y:S01]  /*0060*/  LDC.64 R6, c[0x0][0x390] ;  /* 0x0000e400ff067b82 */ /* 0x000ee20000000a00 */
[----:B0-----:R-:W-:-:S08]  /*0070*/  DMUL R2, R2, R2 ;  /* 0x0000000202027228 */ /* 0x001fd00000000000 */
[----:B--2---:R-:W-:-:S08]  /*0080*/  DFMA R2, R4, R4, R2 ;  /* 0x000000040402722b */ /* 0x004fd00000000002 */
[----:B---3--:R-:W-:-:S06]  /*0090*/  DFMA R2, R6, R6, R2 ;  /* 0x000000060602722b */ /* 0x008fcc0000000002 */
[----:B------:R-:W0:Y:S04]  /*00a0*/  MUFU.RSQ64H R5, R3 ;  /* 0x0000000300057308 */ /* 0x000e280000001c00 */
[----:B------:R-:W-:-:S05]  /*00b0*/  VIADD R4, R3, 0xfcb00000 ;  /* 0xfcb0000003047836 */ /* 0x000fca0000000000 */
[----:B------:R-:W-:Y:S01]  /*00c0*/  ISETP.GE.U32.AND P0, PT, R4, 0x7ca00000, PT ;  /* 0x7ca000000400780c */ /* 0x000fe20003f06070 */
[----:B0-----:R-:W-:-:S08]  /*00d0*/  DMUL R6, R4, R4 ;  /* 0x0000000404067228 */ /* 0x001fd00000000000 */
[----:B------:R-:W-:-:S08]  /*00e0*/  DFMA R6, R2, -R6, 1 ;  /* 0x3ff000000206742b */ /* 0x000fd00000000806 */
[----:B------:R-:W-:Y:S02]  /*00f0*/  DFMA R8, R6, R8, 0.5 ;  /* 0x3fe000000608742b */ /* 0x000fe40000000008 */
[----:B------:R-:W-:-:S08]  /*0100*/  DMUL R6, R4, R6 ;  /* 0x0000000604067228 */ /* 0x000fd00000000000 */
[----:B------:R-:W-:-:S08]  /*0110*/  DFMA R6, R8, R6, R4 ;  /* 0x000000060806722b */ /* 0x000fd00000000004 */
[----:B------:R-:W-:Y:S02]  /*0120*/  DMUL R8, R2, R6 ;  /* 0x0000000602087228 */ /* 0x000fe40000000000 */
[----:B------:R-:W-:Y:S01]  /*0130*/  IADD3 R15, PT, PT, R7, -0x100000, RZ ;  /* 0xfff00000070f7810 */ /* 0x000fe20007ffe0ff */
[----:B------:R-:W-:-:S05]  /*0140*/  IMAD.MOV.U32 R14, RZ, RZ, R6 ;  /* 0x000000ffff0e7224 */ /* 0x000fca00078e0006 */
[----:B------:R-:W-:-:S08]  /*0150*/  DFMA R10, R8, -R8, R2 ;  /* 0x80000008080a722b */ /* 0x000fd00000000002 */
[----:B------:R-:W-:Y:S01]  /*0160*/  DFMA R12, R10, R14, R8 ;  /* 0x0000000e0a0c722b */ /* 0x000fe20000000008 */
[----:B-1----:R-:W-:Y:S10]  /*0170*/  @!P0 BRA `(.L_x_25) ;  /* 0x0000000000088947 */ /* 0x002ff40003800000 */
[----:B------:R-:W-:-:S07]  /*0180*/  MOV R0, 0x1a0 ;  /* 0x000001a000007802 */ /* 0x000fce0000000f00 */
[----:B------:R-:W-:Y:S05]  /*0190*/  CALL.REL.NOINC `($__internal_1_$__cuda_sm20_dsqrt_rn_f64_mediumpath_v1) ;  /* 0x0000000000107944 */ /* 0x000fea0003c00000 */
.L_x_25:
[----:B------:R-:W0:Y:S02]  /*01a0*/  LDC.64 R2, c[0x4][0x18] ;  /* 0x01000600ff027b82 */ /* 0x000e240000000a00 */
[----:B0-----:R-:W2:Y:S04]  /*01b0*/  LDG.E.64 R2, desc[UR4][R2.64] ;  /* 0x0000000402027981 */ /* 0x001ea8000c1e1b00 */
[----:B--2---:R-:W-:Y:S01]  /*01c0*/  STG.E.64 desc[UR4][R2.64], R12 ;  /* 0x0000000c02007986 */ /* 0x004fe2000c101b04 */
[----:B------:R-:W-:Y:S05]  /*01d0*/  EXIT ;  /* 0x000000000000794d */ /* 0x000fea0003800000 */
        .weak           $__internal_1_$__cuda_sm20_dsqrt_rn_f64_mediumpath_v1
        .type           $__internal_1_$__cuda_sm20_dsqrt_rn_f64_mediumpath_v1,@function
        .size           $__internal_1_$__cuda_sm20_dsqrt_rn_f64_mediumpath_v1,(.L_x_31 - $__internal_1_$__cuda_sm20_dsqrt_rn_f64_mediumpath_v1)
$__internal_1_$__cuda_sm20_dsqrt_rn_f64_mediumpath_v1:
[----:B------:R-:W-:Y:S01]  /*01e0*/  ISETP.GE.U32.AND P0, PT, R4, -0x3400000, PT ;  /* 0xfcc000000400780c */ /* 0x000fe20003f06070 */
[----:B------:R-:W-:-:S12]  /*01f0*/  IMAD.MOV.U32 R7, RZ, RZ, R15 ;  /* 0x000000ffff077224 */ /* 0x000fd800078e000f */
[----:B------:R-:W-:Y:S05]  /*0200*/  @!P0 BRA `(.L_x_26) ;  /* 0x0000000000208947 */ /* 0x000fea0003800000 */
[----:B------:R-:W-:-:S10]  /*0210*/  DFMA.RM R6, R10, R6, R8 ;  /* 0x000000060a06722b */ /* 0x000fd40000004008 */
[----:B------:R-:W-:-:S04]  /*0220*/  IADD3 R4, P0, PT, R6, 0x1, RZ ;  /* 0x0000000106047810 */ /* 0x000fc80007f1e0ff */
[----:B------:R-:W-:-:S06]  /*0230*/  IADD3.X R5, PT, PT, RZ, R7, RZ, P0, !PT ;  /* 0x00000007ff057210 */ /* 0x000fcc00007fe4ff */
[----:B------:R-:W-:-:S08]  /*0240*/  DFMA.RP R2, -R6, R4, R2 ;  /* 0x000000040602722b */ /* 0x000fd00000008102 */
[----:B------:R-:W-:-:S06]  /*0250*/  DSETP.GT.AND P0, PT, R2, RZ, PT ;  /* 0x000000ff0200722a */ /* 0x000fcc0003f04000 */
[----:B------:R-:W-:Y:S02]  /*0260*/  FSEL R4, R4, R6, P0 ;  /* 0x0000000604047208 */ /* 0x000fe40000000000 */
[----:B------:R-:W-:Y:S01]  /*0270*/  FSEL R5, R5, R7, P0 ;  /* 0x0000000705057208 */ /* 0x000fe20000000000 */
[----:B------:R-:W-:Y:S06]  /*0280*/  BRA `(.L_x_27) ;  /* 0x0000000000647947 */ /* 0x000fec0003800000 */
.L_x_26:
[----:B------:R-:W-:-:S14]  /*0290*/  DSETP.NE.AND P0, PT, R2, RZ, PT ;  /* 0x000000ff0200722a */ /* 0x000fdc0003f05000 */
[----:B------:R-:W-:Y:S05]  /*02a0*/  @!P0 BRA `(.L_x_28) ;  /* 0x0000000000588947 */ /* 0x000fea0003800000 */
[----:B------:R-:W-:-:S13]  /*02b0*/  ISETP.GE.AND P0, PT, R3, RZ, PT ;  /* 0x000000ff0300720c */ /* 0x000fda0003f06270 */
[----:B------:R-:W-:Y:S02]  /*02c0*/  @!P0 IMAD.MOV.U32 R4, RZ, RZ, 0x0 ;  /* 0x00000000ff048424 */ /* 0x000fe400078e00ff */
[----:B------:R-:W-:Y:S01]  /*02d0*/  @!P0 IMAD.MOV.U32 R5, RZ, RZ, -0x80000 ;  /* 0xfff80000ff058424 */ /* 0x000fe200078e00ff */
[----:B------:R-:W-:Y:S06]  /*02e0*/  @!P0 BRA `(.L_x_27) ;  /* 0x00000000004c8947 */ /* 0x000fec0003800000 */
[----:B------:R-:W-:-:S13]  /*02f0*/  ISETP.GT.AND P0, PT, R3, 0x7fefffff, PT ;  /* 0x7fefffff0300780c */ /* 0x000fda0003f04270 */
[----:B------:R-:W-:Y:S05]  /*0300*/  @P0 BRA `(.L_x_28) ;  /* 0x0000000000400947 */ /* 0x000fea0003800000 */
[----:B------:R-:W-:Y:S01]  /*0310*/  DMUL R2, R2, 8.11296384146066816958e+31 ;  /* 0x4690000002027828 */ /* 0x000fe20000000000 */
[----:B------:R-:W-:Y:S01]  /*0320*/  MOV R4, RZ ;  /* 0x000000ff00047202 */ /* 0x000fe20000000f00 */
[----:B------:R-:W-:Y:S02]  /*0330*/  IMAD.MOV.U32 R8, RZ, RZ, 0x0 ;  /* 0x00000000ff087424 */ /* 0x000fe400078e00ff */
[----:B------:R-:W-:Y:S02]  /*0340*/  IMAD.MOV.U32 R9, RZ, RZ, 0x3fd80000 ;  /* 0x3fd80000ff097424 */ /* 0x000fe400078e00ff */
[----:B------:R-:W0:Y:S02]  /*0350*/  MUFU.RSQ64H R5, R3 ;  /* 0x0000000300057308 */ /* 0x000e240000001c00 */
[----:B0-----:R-:W-:-:S08]  /*0360*/  DMUL R6, R4, R4 ;  /* 0x0000000404067228 */ /* 0x001fd00000000000 */
[----:B------:R-:W-:-:S08]  /*0370*/  DFMA R6, R2, -R6, 1 ;  /* 0x3ff000000206742b */ /* 0x000fd00000000806 */
[----:B------:R-:W-:Y:S02]  /*0380*/  DFMA R8, R6, R8, 0.5 ;  /* 0x3fe000000608742b */ /* 0x000fe40000000008 */
[----:B------:R-:W-:-:S08]  /*0390*/  DMUL R6, R4, R6 ;  /* 0x0000000604067228 */ /* 0x000fd00000000000 */
[----:B------:R-:W-:-:S08]  /*03a0*/  DFMA R6, R8, R6, R4 ;  /* 0x000000060806722b */ /* 0x000fd00000000004 */
[----:B------:R-:W-:Y:S02]  /*03b0*/  DMUL R4, R2, R6 ;  /* 0x0000000602047228 */ /* 0x000fe40000000000 */
[----:B------:R-:W-:-:S06]  /*03c0*/  IADD3 R7, PT, PT, R7, -0x100000, RZ ;  /* 0xfff0000007077810 */ /* 0x000fcc0007ffe0ff */
[----:B------:R-:W-:-:S08]  /*03d0*/  DFMA R8, R4, -R4, R2 ;  /* 0x800000040408722b */ /* 0x000fd00000000002 */
[----:B------:R-:W-:-:S10]  /*03e0*/  DFMA R4, R6, R8, R4 ;  /* 0x000000080604722b */ /* 0x000fd40000000004 */
[----:B------:R-:W-:Y:S01]  /*03f0*/  VIADD R5, R5, 0xfcb00000 ;  /* 0xfcb0000005057836 */ /* 0x000fe20000000000 */
[----:B------:R-:W-:Y:S06]  /*0400*/  BRA `(.L_x_27) ;  /* 0x0000000000047947 */ /* 0x000fec0003800000 */
.L_x_28:
[----:B------:R-:W-:-:S11]  /*0410*/  DADD R4, R2, R2 ;  /* 0x0000000002047229 */ /* 0x000fd60000000002 */
.L_x_27:
[----:B------:R-:W-:Y:S01]  /*0420*/  IMAD.MOV.U32 R2, RZ, RZ, R0 ;  /* 0x000000ffff027224 */ /* 0x000fe200078e0000 */
[----:B------:R-:W-:Y:S01]  /*0430*/  MOV R3, 0x0 ;  /* 0x0000000000037802 */ /* 0x000fe20000000f00 */
[----:B------:R-:W-:Y:S01]  /*0440*/  IMAD.MOV.U32 R12, RZ, RZ, R4 ;  /* 0x000000ffff0c7224 */ /* 0x000fe200078e0004 */
[----:B------:R-:W-:Y:S02]  /*0450*/  MOV R13, R5 ;  /* 0x00000005000d7202 */ /* 0x000fe40000000f00 */
[----:B------:R-:W-:Y:S05]  /*0460*/  RET.REL.NODEC R2 `(_Z15vectorMagnitudeddd) ;  /* 0xfffffff802e47950 */ /* 0x000fea0003c3ffff */
.L_x_29:
        /* <DEDUP_REMOVED lines=9> */
.L_x_31:


//--------------------- .nv.global.init           --------------------------
	.section	.nv.global.init,"aw",@progbits
	.align	8
.nv.global.init:
	.type		SEEDF,@object
	.size		SEEDF,(.L_0 - SEEDF)
SEEDF:
        /*0000*/ 	.byte	0x9f, 0xae, 0x18, 0x01, 0x00, 0x00, 0x00, 0x00
.L_0:


//--------------------- .nv.shared.reserved.0     --------------------------
	.section	.nv.shared.reserved.0,"aw",@nobits
	.weak		__nv_reservedSMEM_offset_0_alias
	.size		__nv_reservedSMEM_offset_0_alias, 0, 64
	.other		__nv_reservedSMEM_offset_0_alias,@"STO_CUDA_RESERVED_SHARED STV_DEFAULT"
__nv_reservedSMEM_offset_0_alias:
	.zero		0
	.zero		64


//--------------------- .nv.global                --------------------------
	.section	.nv.global,"aw",@nobits
	.align	8
.nv.global:
	.type		overlapCheckTrue,@object
	.size		overlapCheckTrue,(xdev - overlapCheckTrue)
overlapCheckTrue:
	.zero		8
	.type		xdev,@object
	.size		xdev,(vecMag - xdev)
xdev:
	.zero		8
	.type		vecMag,@object
	.size		vecMag,(ydevOld - vecMag)
vecMag:
	.zero		8
	.type		ydevOld,@object
	.size		ydevOld,(zdev - ydevOld)
ydevOld:
	.zero		8
	.type		zdev,@object
	.size		zdev,(rt2dev - zdev)
zdev:
	.zero		8
	.type		rt2dev,@object
	.size		rt2dev,(xdevOld - rt2dev)
rt2dev:
	.zero		8
	.type		xdevOld,@object
	.size		xdevOld,(ydev - xdevOld)
xdevOld:
	.zero		8
	.type		ydev,@object
	.size		ydev,(dotProd - ydev)
ydev:
	.zero		8
	.type		dotProd,@object
	.size		dotProd,(zdevOld - dotProd)
dotProd:
	.zero		8
	.type		zdevOld,@object
	.size		zdevOld,(posCheckTrue - zdevOld)
zdevOld:
	.zero		8
	.type		posCheckTrue,@object
	.size		posCheckTrue,(_ZZ4ran3PdE3iff - posCheckTrue)
posCheckTrue:
	.zero		8
	.type		_ZZ4ran3PdE3iff,@object
	.size		_ZZ4ran3PdE3iff,(.L_21 - _ZZ4ran3PdE3iff)
_ZZ4ran3PdE3iff:
	.zero		1
.L_21:
	.zero		3
	.type		_ZZ4ran3PdE4mbig,@object
	.size		_ZZ4ran3PdE4mbig,(.L_22 - _ZZ4ran3PdE4mbig)
_ZZ4ran3PdE4mbig:
	.zero		1
.L_22:
	.zero		3
	.type		k,@object
	.size		k,(_ZZ4ran3PdE2ii - k)
k:
	.zero		4
	.type		_ZZ4ran3PdE2ii,@object
	.size		_ZZ4ran3PdE2ii,(_ZZ4ran3PdE5inext - _ZZ4ran3PdE2ii)
_ZZ4ran3PdE2ii:
	.zero		4
	.type		_ZZ4ran3PdE5inext,@object
	.size		_ZZ4ran3PdE5inext,(_ZZ4ran3PdE2mk - _ZZ4ran3PdE5inext)
_ZZ4ran3PdE5inext:
	.zero		4
	.type		_ZZ4ran3PdE2mk,@object
	.size		_ZZ4ran3PdE2mk,(_ZZ4ran3PdE1k - _ZZ4ran3PdE2mk)
_ZZ4ran3PdE2mk:
	.zero		4
	.type		_ZZ4ran3PdE1k,@object
	.size		_ZZ4ran3PdE1k,(_ZZ4ran3PdE2mj - _ZZ4ran3PdE1k)
_ZZ4ran3PdE1k:
	.zero		4
	.type		_ZZ4ran3PdE2mj,@object
	.size		_ZZ4ran3PdE2mj,(_ZZ4ran3PdE6inextp - _ZZ4ran3PdE2mj)
_ZZ4ran3PdE2mj:
	.zero		4
	.type		_ZZ4ran3PdE6inextp,@object
	.size		_ZZ4ran3PdE6inextp,(_ZZ4ran3PdE1i - _ZZ4ran3PdE6inextp)
_ZZ4ran3PdE6inextp:
	.zero		4
	.type		_ZZ4ran3PdE1i,@object
	.size		_ZZ4ran3PdE1i,(_ZZ4ran3PdE2ma - _ZZ4ran3PdE1i)
_ZZ4ran3PdE1i:
	.zero		4
	.type		_ZZ4ran3PdE2ma,@object
	.size		_ZZ4ran3PdE2ma,(.L_13 - _ZZ4ran3PdE2ma)
_ZZ4ran3PdE2ma:
	.zero		240
.L_13:


//--------------------- .nv.constant0._Z4ran3Pd   --------------------------
	.section	.nv.constant0._Z4ran3Pd,"a",@progbits
	.sectionflags	@""
	.align	4
.nv.constant0._Z4ran3Pd:
	.zero		904


//--------------------- .nv.constant0._Z7overlapPdS_S_ --------------------------
	.section	.nv.constant0._Z7overlapPdS_S_,"a",@progbits
	.sectionflags	@""
	.align	4
.nv.constant0._Z7overlapPdS_S_:
	.zero		920


//--------------------- .nv.constant0._Z14position_checkPdS_S_l --------------------------
	.section	.nv.constant0._Z14position_checkPdS_S_l,"a",@progbits
	.sectionflags	@""
	.align	4
.nv.constant0._Z14position_checkPdS_S_l:
	.zero		928


//--------------------- .nv.constant0._Z12crossProductPPdS0_S0_ --------------------------
	.section	.nv.constant0._Z12crossProductPPdS0_S0_,"a",@progbits
	.sectionflags	@""
	.align	4
.nv.constant0._Z12crossProductPPdS0_S0_:
	.zero		920


//--------------------- .nv.constant0._Z10dotProductdddddd --------------------------
	.section	.nv.constant0._Z10dotProductdddddd,"a",@progbits
	.sectionflags	@""
	.align	4
.nv.constant0._Z10dotProductdddddd:
	.zero		944


//--------------------- .nv.constant0._Z15vectorMagnitudeddd --------------------------
	.section	.nv.constant0._Z15vectorMagnitudeddd,"a",@progbits
	.sectionflags	@""
	.align	4
.nv.constant0._Z15vectorMagnitudeddd:
	.zero		920


//--------------------- SYMBOLS --------------------------

	.type		.nv.reservedSmem.offset0,@object
	.size		.nv.reservedSmem.offset0,0x4
